	.headerflags	@"EF_CUDA_TEXMODE_UNIFIED EF_CUDA_64BIT_ADDRESS EF_CUDA_SM89 EF_CUDA_VIRTUAL_SM(EF_CUDA_SM89)"
	.elftype	@"ET_EXEC"


//--------------------- .nv.info                  --------------------------
	.section	.nv.info,"",@"SHT_CUDA_INFO"
	.align	4


	//----- nvinfo : EIATTR_REGCOUNT
	.align		4
        /*0000*/ 	.byte	0x04, 0x2f
        /*0002*/ 	.short	(.L_2 - .L_1)
	.align		4
.L_1:
        /*0004*/ 	.word	index@(triton__0d1d2d3d4de5de)
        /*0008*/ 	.word	0x00000028


	//----- nvinfo : EIATTR_MAX_STACK_SIZE
	.align		4
.L_2:
        /*000c*/ 	.byte	0x04, 0x23
        /*000e*/ 	.short	(.L_4 - .L_3)
	.align		4
.L_3:
        /*0010*/ 	.word	index@(triton__0d1d2d3d4de5de)
        /*0014*/ 	.word	0x00000000


	//----- nvinfo : EIATTR_MIN_STACK_SIZE
	.align		4
.L_4:
        /*0018*/ 	.byte	0x04, 0x12
        /*001a*/ 	.short	(.L_6 - .L_5)
	.align		4
.L_5:
        /*001c*/ 	.word	index@(triton__0d1d2d3d4de5de)
        /*0020*/ 	.word	0x00000000


	//----- nvinfo : EIATTR_FRAME_SIZE
	.align		4
.L_6:
        /*0024*/ 	.byte	0x04, 0x11
        /*0026*/ 	.short	(.L_8 - .L_7)
	.align		4
.L_7:
        /*0028*/ 	.word	index@(triton__0d1d2d3d4de5de)
        /*002c*/ 	.word	0x00000000
.L_8:


//--------------------- .nv.info.triton__0d1d2d3d4de5de --------------------------
	.section	.nv.info.triton__0d1d2d3d4de5de,"",@"SHT_CUDA_INFO"
	.align	4


	//----- nvinfo : EIATTR_CUDA_API_VERSION
	.align		4
        /*0000*/ 	.byte	0x04, 0x37
        /*0002*/ 	.short	(.L_10 - .L_9)
.L_9:
        /*0004*/ 	.word	0x0000007b


	//----- nvinfo : EIATTR_PARAM_CBANK
	.align		4
.L_10:
        /*0008*/ 	.byte	0x04, 0x0a
        /*000a*/ 	.short	(.L_12 - .L_11)
	.align		4
.L_11:
        /*000c*/ 	.word	index@(.nv.constant0.triton__0d1d2d3d4de5de)
        /*0010*/ 	.short	0x0160
        /*0012*/ 	.short	0x0028


	//----- nvinfo : EIATTR_CBANK_PARAM_SIZE
	.align		4
.L_12:
        /*0014*/ 	.byte	0x03, 0x19
        /*0016*/ 	.short	0x0028


	//----- nvinfo : EIATTR_KPARAM_INFO
	.align		4
        /*0018*/ 	.byte	0x04, 0x17
        /*001a*/ 	.short	(.L_14 - .L_13)
.L_13:
        /*001c*/ 	.word	0x00000000
        /*0020*/ 	.short	0x0005
        /*0022*/ 	.short	0x0024
        /*0024*/ 	.byte	0x00, 0xf0, 0x11, 0x00


	//----- nvinfo : EIATTR_KPARAM_INFO
	.align		4
.L_14:
        /*0028*/ 	.byte	0x04, 0x17
        /*002a*/ 	.short	(.L_16 - .L_15)
.L_15:
        /*002c*/ 	.word	0x00000000
        /*0030*/ 	.short	0x0004
        /*0032*/ 	.short	0x0020
        /*0034*/ 	.byte	0x00, 0xf0, 0x11, 0x00


	//----- nvinfo : EIATTR_KPARAM_INFO
	.align		4
.L_16:
        /*0038*/ 	.byte	0x04, 0x17
        /*003a*/ 	.short	(.L_18 - .L_17)
.L_17:
        /*003c*/ 	.word	0x00000000
        /*0040*/ 	.short	0x0003
        /*0042*/ 	.short	0x0018
        /*0044*/ 	.byte	0x00, 0xf0, 0x21, 0x00


	//----- nvinfo : EIATTR_KPARAM_INFO
	.align		4
.L_18:
        /*0048*/ 	.byte	0x04, 0x17
        /*004a*/ 	.short	(.L_20 - .L_19)
.L_19:
        /*004c*/ 	.word	0x00000000
        /*0050*/ 	.short	0x0002
        /*0052*/ 	.short	0x0010
        /*0054*/ 	.byte	0x00, 0xf0, 0x21, 0x00


	//----- nvinfo : EIATTR_KPARAM_INFO
	.align		4
.L_20:
        /*0058*/ 	.byte	0x04, 0x17
        /*005a*/ 	.short	(.L_22 - .L_21)
.L_21:
        /*005c*/ 	.word	0x00000000
        /*0060*/ 	.short	0x0001
        /*0062*/ 	.short	0x0008
        /*0064*/ 	.byte	0x00, 0xf0, 0x21, 0x00


	//----- nvinfo : EIATTR_KPARAM_INFO
	.align		4
.L_22:
        /*0068*/ 	.byte	0x04, 0x17
        /*006a*/ 	.short	(.L_24 - .L_23)
.L_23:
        /*006c*/ 	.word	0x00000000
        /*0070*/ 	.short	0x0000
        /*0072*/ 	.short	0x0000
        /*0074*/ 	.byte	0x00, 0xf0, 0x21, 0x00


	//----- nvinfo : EIATTR_MAXREG_COUNT
	.align		4
.L_24:
        /*0078*/ 	.byte	0x03, 0x1b
        /*007a*/ 	.short	0x00ff


	//----- nvinfo : EIATTR_COOP_GROUP_MASK_REGIDS
	.align		4
        /*007c*/ 	.byte	0x04, 0x29
        /*007e*/ 	.short	(.L_26 - .L_25)


	//   ....[0]....
.L_25:
        /*0080*/ 	.word	0xffffffff


	//   ....[1]....
        /*0084*/ 	.word	0xffffffff


	//   ....[2]....
        /*0088*/ 	.word	0xffffffff


	//   ....[3]....
        /*008c*/ 	.word	0xffffffff


	//   ....[4]....
        /*0090*/ 	.word	0xffffffff


	//   ....[5]....
        /*0094*/ 	.word	0xffffffff


	//   ....[6]....
        /*0098*/ 	.word	0xffffffff


	//   ....[7]....
        /*009c*/ 	.word	0xffffffff


	//   ....[8]....
        /*00a0*/ 	.word	0xffffffff


	//   ....[9]....
        /*00a4*/ 	.word	0xffffffff


	//   ....[10]....
        /*00a8*/ 	.word	0xffffffff


	//   ....[11]....
        /*00ac*/ 	.word	0xffffffff


	//   ....[12]....
        /*00b0*/ 	.word	0xffffffff


	//   ....[13]....
        /*00b4*/ 	.word	0xffffffff


	//   ....[14]....
        /*00b8*/ 	.word	0xffffffff


	//   ....[15]....
        /*00bc*/ 	.word	0xffffffff


	//----- nvinfo : EIATTR_COOP_GROUP_INSTR_OFFSETS
	.align		4
.L_26:
        /*00c0*/ 	.byte	0x04, 0x28
        /*00c2*/ 	.short	(.L_28 - .L_27)


	//   ....[0]....
.L_27:
        /*00c4*/ 	.word	0x00001140


	//   ....[1]....
        /*00c8*/ 	.word	0x00001180


	//   ....[2]....
        /*00cc*/ 	.word	0x000011c0


	//   ....[3]....
        /*00d0*/ 	.word	0x00001200


	//   ....[4]....
        /*00d4*/ 	.word	0x00001250


	//   ....[5]....
        /*00d8*/ 	.word	0x000012b0


	//   ....[6]....
        /*00dc*/ 	.word	0x00001310


	//   ....[7]....
        /*00e0*/ 	.word	0x00001360


	//   ....[8]....
        /*00e4*/ 	.word	0x000017d0


	//   ....[9]....
        /*00e8*/ 	.word	0x000017f0


	//   ....[10]....
        /*00ec*/ 	.word	0x00001810


	//   ....[11]....
        /*00f0*/ 	.word	0x00001830


	//   ....[12]....
        /*00f4*/ 	.word	0x00001850


	//   ....[13]....
        /*00f8*/ 	.word	0x000018a0


	//   ....[14]....
        /*00fc*/ 	.word	0x000018c0


	//   ....[15]....
        /*0100*/ 	.word	0x000018e0


	//----- nvinfo : EIATTR_EXIT_INSTR_OFFSETS
	.align		4
.L_28:
        /*0104*/ 	.byte	0x04, 0x1c
        /*0106*/ 	.short	(.L_30 - .L_29)


	//   ....[0]....
.L_29:
        /*0108*/ 	.word	0x00002d70


	//----- nvinfo : EIATTR_MAX_THREADS
	.align		4
.L_30:
        /*010c*/ 	.byte	0x04, 0x05
        /*010e*/ 	.short	(.L_32 - .L_31)
.L_31:
        /*0110*/ 	.word	0x00000100
        /*0114*/ 	.word	0x00000001
        /*0118*/ 	.word	0x00000001


	//----- nvinfo : EIATTR_CRS_STACK_SIZE
	.align		4
.L_32:
        /*011c*/ 	.byte	0x04, 0x1e
        /*011e*/ 	.short	(.L_34 - .L_33)
.L_33:
        /*0120*/ 	.word	0x00000000
.L_34:


//--------------------- .nv.rel.action            --------------------------
	.section	.nv.rel.action,"",@"SHT_CUDA_RELOCINFO"
	.align	8
	.sectionentsize	8
        /*0000*/ 	.byte	0x73, 0x00, 0x00, 0x00, 0x00, 0x00, 0x00, 0x00, 0x00, 0x00, 0x00, 0x11, 0x25, 0x00, 0x05, 0x36


//--------------------- .nv.constant0.triton__0d1d2d3d4de5de --------------------------
	.section	.nv.constant0.triton__0d1d2d3d4de5de,"a",@progbits
	.align	4
.nv.constant0.triton__0d1d2d3d4de5de:
	.zero		392


//--------------------- .text.triton__0d1d2d3d4de5de --------------------------
	.section	.text.triton__0d1d2d3d4de5de,"ax",@progbits
	.sectionflags	@"SHF_BARRIERS=1"
	.sectioninfo	@"SHI_REGISTERS=40"
	.align	128
        .global         triton__0d1d2d3d4de5de
        .type           triton__0d1d2d3d4de5de,@function
        .size           triton__0d1d2d3d4de5de,(.L_x_49 - triton__0d1d2d3d4de5de)
        .other          triton__0d1d2d3d4de5de,@"STO_CUDA_ENTRY STV_DEFAULT"
triton__0d1d2d3d4de5de:
.text.triton__0d1d2d3d4de5de:
[----:B------:R-:W-:-:S02]  /*0000*/  MOV R1, c[0x0][0x28] ;  /* 0x00000a0000017a02 */ /* 0x000fc40000000f00 */
[----:B------:R-:W0:Y:S01]  /*0010*/  S2R R16, SR_TID.X ;  /* 0x0000000000107919 */ /* 0x000e220000002100 */
[----:B------:R-:W-:Y:S01]  /*0020*/  MOV R9, 0x2 ;  /* 0x0000000200097802 */ /* 0x000fe20000000f00 */
[----:B------:R-:W-:Y:S02]  /*0030*/  ULDC.64 UR4, c[0x0][0x118] ;  /* 0x0000460000047ab9 */ /* 0x000fe40000000a00 */
[----:B------:R-:W1:Y:S01]  /*0040*/  S2R R6, SR_CTAID.X ;  /* 0x0000000000067919 */ /* 0x000e620000002500 */
[----:B0-----:R-:W-:Y:S02]  /*0050*/  LOP3.LUT R3, R16, 0xff, RZ, 0xc0, !PT ;  /* 0x000000ff10037812 */ /* 0x001fe400078ec0ff */
[----:B-1----:R-:W-:Y:S02]  /*0060*/  SHF.L.U32 R2, R6, 0xb, RZ ;  /* 0x0000000b06027819 */ /* 0x002fe400000006ff */
[----:B------:R-:W-:-:S04]  /*0070*/  SHF.L.U32 R5, R3, 0x3, RZ ;  /* 0x0000000303057819 */ /* 0x000fc800000006ff */
[----:B------:R-:W-:-:S05]  /*0080*/  IADD3 R4, R5, R2, RZ ;  /* 0x0000000205047210 */ /* 0x000fca0007ffe0ff */
[----:B------:R-:W-:-:S05]  /*0090*/  IMAD.WIDE R8, R4, R9, c[0x0][0x160] ;  /* 0x0000580004087625 */ /* 0x000fca00078e0209 */
[----:B------:R-:W2:Y:S01]  /*00a0*/  LDG.E.EL.128 R12, [R8.64] ;  /* 0x00000004080c7981 */ /* 0x000ea2000c2e1d00 */
[----:B------:R-:W-:Y:S01]  /*00b0*/  BSSY B0, `(.L_x_0) ;  /* 0x0000026000007945 */ /* 0x000fe20003800000 */
[C---:B--2---:R-:W-:Y:S02]  /*00c0*/  SHF.L.U32 R0, R12.reuse, 0x10, RZ ;  /* 0x000000100c007819 */ /* 0x044fe400000006ff */
[----:B------:R-:W-:Y:S02]  /*00d0*/  PRMT R12, R12, 0x7632, R12 ;  /* 0x000076320c0c7816 */ /* 0x000fe4000000000c */
[----:B------:R-:W-:Y:S01]  /*00e0*/  PRMT R7, R14, 0x7632, R7 ;  /* 0x000076320e077816 */ /* 0x000fe20000000007 */
[----:B------:R-:W-:Y:S01]  /*00f0*/  FMUL R0, R0, 0.0625 ;  /* 0x3d80000000007820 */ /* 0x000fe20000400000 */
[----:B------:R-:W-:Y:S02]  /*0100*/  SHF.L.U32 R12, R12, 0x10, RZ ;  /* 0x000000100c0c7819 */ /* 0x000fe400000006ff */
[----:B------:R-:W-:Y:S01]  /*0110*/  SHF.L.U32 R14, R14, 0x10, RZ ;  /* 0x000000100e0e7819 */ /* 0x000fe200000006ff */
[----:B------:R-:W-:Y:S01]  /*0120*/  FMUL R10, R0, 0.019999999552965164185 ;  /* 0x3ca3d70a000a7820 */ /* 0x000fe20000400000 */
[----:B------:R-:W-:-:S02]  /*0130*/  PRMT R0, R13, 0x7632, R0 ;  /* 0x000076320d007816 */ /* 0x000fc40000000000 */
[----:B------:R-:W-:Y:S01]  /*0140*/  SHF.L.U32 R13, R13, 0x10, RZ ;  /* 0x000000100d0d7819 */ /* 0x000fe200000006ff */
[----:B------:R-:W-:Y:S01]  /*0150*/  FADD.FTZ R17, |R10|, -RZ ;  /* 0x800000ff0a117221 */ /* 0x000fe20000010200 */
[----:B------:R-:W-:-:S03]  /*0160*/  SHF.L.U32 R0, R0, 0x10, RZ ;  /* 0x0000001000007819 */ /* 0x000fc600000006ff */
[----:B------:R-:W-:Y:S01]  /*0170*/  FMUL R11, R13, 0.0625 ;  /* 0x3d8000000d0b7820 */ /* 0x000fe20000400000 */
[----:B------:R-:W-:Y:S02]  /*0180*/  FSETP.GE.AND P0, PT, R17, 0.60000002384185791016, PT ;  /* 0x3f19999a1100780b */ /* 0x000fe40003f06000 */
[----:B------:R-:W-:Y:S01]  /*0190*/  SHF.L.U32 R13, R7, 0x10, RZ ;  /* 0x00000010070d7819 */ /* 0x000fe200000006ff */
[----:B------:R-:W-:Y:S01]  /*01a0*/  FMUL R7, R12, 0.0625 ;  /* 0x3d8000000c077820 */ /* 0x000fe20000400000 */
[----:B------:R-:W-:Y:S01]  /*01b0*/  FMUL R12, R14, 0.0625 ;  /* 0x3d8000000e0c7820 */ /* 0x000fe20000400000 */
[----:B------:R-:W-:Y:S01]  /*01c0*/  FMUL R14, R0, 0.0625 ;  /* 0x3d800000000e7820 */ /* 0x000fe20000400000 */
[----:B------:R-:W-:Y:S01]  /*01d0*/  FMUL R11, R11, 0.019999999552965164185 ;  /* 0x3ca3d70a0b0b7820 */ /* 0x000fe20000400000 */
[----:B------:R-:W-:-:S06]  /*01e0*/  FMUL R7, R7, 0.019999999552965164185 ;  /* 0x3ca3d70a07077820 */ /* 0x000fcc0000400000 */
[----:B------:R-:W-:Y:S05]  /*01f0*/  @!P0 BRA `(.L_x_1) ;  /* 0x000000a000008947 */ /* 0x000fea0003800000 */
[C---:B------:R-:W-:Y:S01]  /*0200*/  FMUL R0, R17.reuse, 2.8853900432586669922 ;  /* 0x4038aa3b11007820 */ /* 0x040fe20000400000 */
[----:B------:R-:W-:Y:S02]  /*0210*/  MOV R19, 0x3f800000 ;  /* 0x3f80000000137802 */ /* 0x000fe40000000f00 */
[----:B------:R-:W-:-:S03]  /*0220*/  FSETP.GE.AND P0, PT, R17, 9.010913848876953125, PT ;  /* 0x41102cb41100780b */ /* 0x000fc60003f06000 */
[----:B------:R-:W0:Y:S02]  /*0230*/  MUFU.EX2 R0, R0 ;  /* 0x0000000000007308 */ /* 0x000e240000000800 */
[----:B0-----:R-:W-:-:S06]  /*0240*/  FADD R18, R0, 1 ;  /* 0x3f80000000127421 */ /* 0x001fcc0000000000 */
[----:B------:R-:W0:Y:S02]  /*0250*/  MUFU.RCP R18, R18 ;  /* 0x0000001200127308 */ /* 0x000e240000001000 */
[----:B0-----:R-:W-:-:S05]  /*0260*/  FFMA.FTZ R19, R18, -2, R19 ;  /* 0xc000000012137823 */ /* 0x001fca0000010013 */
[----:B------:R-:W-:-:S04]  /*0270*/  FSEL R19, R19, 1, !P0 ;  /* 0x3f80000013137808 */ /* 0x000fc80004000000 */
[----:B------:R-:W-:Y:S01]  /*0280*/  LOP3.LUT R10, R19, 0x80000000, R10, 0xf8, !PT ;  /* 0x80000000130a7812 */ /* 0x000fe200078ef80a */
[----:B------:R-:W-:Y:S05]  /*0290*/  BRA `(.L_x_2) ;  /* 0x0000007000007947 */ /* 0x000fea0003800000 */
.L_x_1:
[----:B------:R-:W-:Y:S01]  /*02a0*/  MOV R0, 0x3c80f082 ;  /* 0x3c80f08200007802 */ /* 0x000fe20000000f00 */
[----:B------:R-:W-:-:S04]  /*02b0*/  FMUL R17, R10, R10 ;  /* 0x0000000a0a117220 */ /* 0x000fc80000400000 */
[----:B------:R-:W-:-:S04]  /*02c0*/  FFMA.FTZ R0, R17, R0, -0.052303962409496307373 ;  /* 0xbd563cae11007423 */ /* 0x000fc80000010000 */
[----:B------:R-:W-:-:S04]  /*02d0*/  FFMA.FTZ R0, R17, R0, 0.1331529766321182251 ;  /* 0x3e08594111007423 */ /* 0x000fc80000010000 */
[----:B------:R-:W-:-:S04]  /*02e0*/  FFMA.FTZ R0, R17, R0, -0.33332768082618713379 ;  /* 0xbeaaa9ed11007423 */ /* 0x000fc80000010000 */
[----:B------:R-:W-:-:S04]  /*02f0*/  FFMA.FTZ R17, R17, R0, RZ ;  /* 0x0000000011117223 */ /* 0x000fc800000100ff */
[----:B------:R-:W-:-:S02]  /*0300*/  FFMA.FTZ R10, R10, R17, R10 ;  /* 0x000000110a0a7223 */ /* 0x000fc4000001000a */
.L_x_2:
[----:B------:R-:W-:Y:S05]  /*0310*/  BSYNC B0 ;  /* 0x0000000000007941 */ /* 0x000fea0003800000 */
.L_x_0:
[----:B------:R-:W-:Y:S01]  /*0320*/  FADD.FTZ R20, |R7|, -RZ ;  /* 0x800000ff07147221 */ /* 0x000fe20000010200 */
[----:B------:R-:W-:Y:S01]  /*0330*/  BSSY B0, `(.L_x_3) ;  /* 0x0000017000007945 */ /* 0x000fe20003800000 */
[----:B------:R-:W-:Y:S01]  /*0340*/  FMUL R13, R13, 0.0625 ;  /* 0x3d8000000d0d7820 */ /* 0x000fe20000400000 */
[----:B------:R-:W-:Y:S01]  /*0350*/  FMUL R14, R14, 0.019999999552965164185 ;  /* 0x3ca3d70a0e0e7820 */ /* 0x000fe20000400000 */
[----:B------:R-:W-:Y:S02]  /*0360*/  SHF.L.U32 R17, R15, 0x10, RZ ;  /* 0x000000100f117819 */ /* 0x000fe400000006ff */
[----:B------:R-:W-:-:S13]  /*0370*/  FSETP.GE.AND P0, PT, R20, 0.60000002384185791016, PT ;  /* 0x3f19999a1400780b */ /* 0x000fda0003f06000 */
        /* <DEDUP_REMOVED lines=11> */
.L_x_4:
[----:B------:R-:W-:Y:S01]  /*0430*/  MOV R0, 0x3c80f082 ;  /* 0x3c80f08200007802 */ /* 0x000fe20000000f00 */
[----:B------:R-:W-:-:S04]  /*0440*/  FMUL R19, R7, R7 ;  /* 0x0000000707137220 */ /* 0x000fc80000400000 */
[----:B------:R-:W-:-:S04]  /*0450*/  FFMA.FTZ R0, R19, R0, -0.052303962409496307373 ;  /* 0xbd563cae13007423 */ /* 0x000fc80000010000 */
[----:B------:R-:W-:-:S04]  /*0460*/  FFMA.FTZ R0, R19, R0, 0.1331529766321182251 ;  /* 0x3e08594113007423 */ /* 0x000fc80000010000 */
[----:B------:R-:W-:-:S04]  /*0470*/  FFMA.FTZ R0, R19, R0, -0.33332768082618713379 ;  /* 0xbeaaa9ed13007423 */ /* 0x000fc80000010000 */
[----:B------:R-:W-:-:S04]  /*0480*/  FFMA.FTZ R0, R19, R0, RZ ;  /* 0x0000000013007223 */ /* 0x000fc800000100ff */
[----:B------:R-:W-:-:S02]  /*0490*/  FFMA.FTZ R7, R7, R0, R7 ;  /* 0x0000000007077223 */ /* 0x000fc40000010007 */
.L_x_5:
[----:B------:R-:W-:Y:S05]  /*04a0*/  BSYNC B0 ;  /* 0x0000000000007941 */ /* 0x000fea0003800000 */
.L_x_3:
[----:B------:R-:W-:Y:S01]  /*04b0*/  FADD.FTZ R20, |R11|, -RZ ;  /* 0x800000ff0b147221 */ /* 0x000fe20000010200 */
[----:B------:R-:W-:Y:S01]  /*04c0*/  PRMT R15, R15, 0x7632, R15 ;  /* 0x000076320f0f7816 */ /* 0x000fe2000000000f */
[----:B------:R-:W-:Y:S01]  /*04d0*/  BSSY B0, `(.L_x_6) ;  /* 0x0000016000007945 */ /* 0x000fe20003800000 */
[----:B------:R-:W-:Y:S02]  /*04e0*/  FMUL R12, R12, 0.019999999552965164185 ;  /* 0x3ca3d70a0c0c7820 */ /* 0x000fe40000400000 */
[----:B------:R-:W-:Y:S02]  /*04f0*/  FSETP.GE.AND P0, PT, R20, 0.60000002384185791016, PT ;  /* 0x3f19999a1400780b */ /* 0x000fe40003f06000 */
[----:B------:R-:W-:-:S11]  /*0500*/  SHF.L.U32 R15, R15, 0x10, RZ ;  /* 0x000000100f0f7819 */ /* 0x000fd600000006ff */
        /* <DEDUP_REMOVED lines=11> */
.L_x_7:
[----:B------:R-:W-:Y:S01]  /*05c0*/  MOV R0, 0x3c80f082 ;  /* 0x3c80f08200007802 */ /* 0x000fe20000000f00 */
[----:B------:R-:W-:-:S04]  /*05d0*/  FMUL R19, R11, R11 ;  /* 0x0000000b0b137220 */ /* 0x000fc80000400000 */
[----:B------:R-:W-:-:S04]  /*05e0*/  FFMA.FTZ R0, R19, R0, -0.052303962409496307373 ;  /* 0xbd563cae13007423 */ /* 0x000fc80000010000 */
[----:B------:R-:W-:-:S04]  /*05f0*/  FFMA.FTZ R0, R19, R0, 0.1331529766321182251 ;  /* 0x3e08594113007423 */ /* 0x000fc80000010000 */
[----:B------:R-:W-:-:S04]  /*0600*/  FFMA.FTZ R0, R19, R0, -0.33332768082618713379 ;  /* 0xbeaaa9ed13007423 */ /* 0x000fc80000010000 */
[----:B------:R-:W-:-:S04]  /*0610*/  FFMA.FTZ R0, R19, R0, RZ ;  /* 0x0000000013007223 */ /* 0x000fc800000100ff */
[----:B------:R-:W-:-:S02]  /*0620*/  FFMA.FTZ R11, R11, R0, R11 ;  /* 0x000000000b0b7223 */ /* 0x000fc4000001000b */
.L_x_8:
[----:B------:R-:W-:Y:S05]  /*0630*/  BSYNC B0 ;  /* 0x0000000000007941 */ /* 0x000fea0003800000 */
.L_x_6:
[----:B------:R-:W-:Y:S01]  /*0640*/  FADD.FTZ R22, |R14|, -RZ ;  /* 0x800000ff0e167221 */ /* 0x000fe20000010200 */
[----:B------:R-:W-:Y:S01]  /*0650*/  BSSY B0, `(.L_x_9) ;  /* 0x0000017000007945 */ /* 0x000fe20003800000 */
[----:B------:R-:W-:Y:S01]  /*0660*/  FMUL R13, R13, 0.019999999552965164185 ;  /* 0x3ca3d70a0d0d7820 */ /* 0x000fe20000400000 */
[----:B------:R-:W-:Y:S01]  /*0670*/  FMUL R17, R17, 0.0625 ;  /* 0x3d80000011117820 */ /* 0x000fe20000400000 */
[----:B------:R-:W-:Y:S02]  /*0680*/  SHF.R.S32.HI R19, RZ, 0x1f, R6 ;  /* 0x0000001fff137819 */ /* 0x000fe40000011406 */
        /* <DEDUP_REMOVED lines=12> */
.L_x_10:
[----:B------:R-:W-:Y:S01]  /*0750*/  MOV R0, 0x3c80f082 ;  /* 0x3c80f08200007802 */ /* 0x000fe20000000f00 */
[----:B------:R-:W-:-:S04]  /*0760*/  FMUL R21, R14, R14 ;  /* 0x0000000e0e157220 */ /* 0x000fc80000400000 */
[----:B------:R-:W-:-:S04]  /*0770*/  FFMA.FTZ R0, R21, R0, -0.052303962409496307373 ;  /* 0xbd563cae15007423 */ /* 0x000fc80000010000 */
[----:B------:R-:W-:-:S04]  /*0780*/  FFMA.FTZ R0, R21, R0, 0.1331529766321182251 ;  /* 0x3e08594115007423 */ /* 0x000fc80000010000 */
[----:B------:R-:W-:-:S04]  /*0790*/  FFMA.FTZ R0, R21, R0, -0.33332768082618713379 ;  /* 0xbeaaa9ed15007423 */ /* 0x000fc80000010000 */
[----:B------:R-:W-:-:S04]  /*07a0*/  FFMA.FTZ R21, R21, R0, RZ ;  /* 0x0000000015157223 */ /* 0x000fc800000100ff */
[----:B------:R-:W-:-:S02]  /*07b0*/  FFMA.FTZ R14, R14, R21, R14 ;  /* 0x000000150e0e7223 */ /* 0x000fc4000001000e */
.L_x_11:
[----:B------:R-:W-:Y:S05]  /*07c0*/  BSYNC B0 ;  /* 0x0000000000007941 */ /* 0x000fea0003800000 */
.L_x_9:
[----:B------:R-:W-:Y:S01]  /*07d0*/  FADD.FTZ R21, |R12|, -RZ ;  /* 0x800000ff0c157221 */ /* 0x000fe20000010200 */
[----:B------:R-:W-:Y:S01]  /*07e0*/  BSSY B0, `(.L_x_12) ;  /* 0x0000015000007945 */ /* 0x000fe20003800000 */
[----:B------:R-:W-:-:S03]  /*07f0*/  FMUL R20, R15, 0.0625 ;  /* 0x3d8000000f147820 */ /* 0x000fc60000400000 */
        /* <DEDUP_REMOVED lines=12> */
.L_x_13:
[----:B------:R-:W-:Y:S01]  /*08c0*/  MOV R0, 0x3c80f082 ;  /* 0x3c80f08200007802 */ /* 0x000fe20000000f00 */
[----:B------:R-:W-:-:S04]  /*08d0*/  FMUL R15, R12, R12 ;  /* 0x0000000c0c0f7220 */ /* 0x000fc80000400000 */
[----:B------:R-:W-:-:S04]  /*08e0*/  FFMA.FTZ R0, R15, R0, -0.052303962409496307373 ;  /* 0xbd563cae0f007423 */ /* 0x000fc80000010000 */
[----:B------:R-:W-:-:S04]  /*08f0*/  FFMA.FTZ R0, R15, R0, 0.1331529766321182251 ;  /* 0x3e0859410f007423 */ /* 0x000fc80000010000 */
[----:B------:R-:W-:-:S04]  /*0900*/  FFMA.FTZ R0, R15, R0, -0.33332768082618713379 ;  /* 0xbeaaa9ed0f007423 */ /* 0x000fc80000010000 */
[----:B------:R-:W-:-:S04]  /*0910*/  FFMA.FTZ R15, R15, R0, RZ ;  /* 0x000000000f0f7223 */ /* 0x000fc800000100ff */
[----:B------:R-:W-:-:S02]  /*0920*/  FFMA.FTZ R18, R12, R15, R12 ;  /* 0x0000000f0c127223 */ /* 0x000fc4000001000c */
.L_x_14:
[----:B------:R-:W-:Y:S05]  /*0930*/  BSYNC B0 ;  /* 0x0000000000007941 */ /* 0x000fea0003800000 */
.L_x_12:
[----:B------:R-:W-:Y:S01]  /*0940*/  FADD.FTZ R21, |R13|, -RZ ;  /* 0x800000ff0d157221 */ /* 0x000fe20000010200 */
[----:B------:R-:W-:Y:S01]  /*0950*/  BSSY B0, `(.L_x_15) ;  /* 0x0000016000007945 */ /* 0x000fe20003800000 */
[----:B------:R-:W-:Y:S01]  /*0960*/  LEA.HI R19, R19, R6, RZ, 0xb ;  /* 0x0000000613137211 */ /* 0x000fe200078f58ff */
[----:B------:R-:W-:Y:S02]  /*0970*/  FMUL R17, R17, 0.019999999552965164185 ;  /* 0x3ca3d70a11117820 */ /* 0x000fe40000400000 */
        /* <DEDUP_REMOVED lines=12> */
.L_x_16:
[----:B------:R-:W-:Y:S01]  /*0a40*/  MOV R0, 0x3c80f082 ;  /* 0x3c80f08200007802 */ /* 0x000fe20000000f00 */
[----:B------:R-:W-:-:S04]  /*0a50*/  FMUL R15, R13, R13 ;  /* 0x0000000d0d0f7220 */ /* 0x000fc80000400000 */
[----:B------:R-:W-:-:S04]  /*0a60*/  FFMA.FTZ R0, R15, R0, -0.052303962409496307373 ;  /* 0xbd563cae0f007423 */ /* 0x000fc80000010000 */
[----:B------:R-:W-:-:S04]  /*0a70*/  FFMA.FTZ R0, R15, R0, 0.1331529766321182251 ;  /* 0x3e0859410f007423 */ /* 0x000fc80000010000 */
[----:B------:R-:W-:-:S04]  /*0a80*/  FFMA.FTZ R0, R15, R0, -0.33332768082618713379 ;  /* 0xbeaaa9ed0f007423 */ /* 0x000fc80000010000 */
[----:B------:R-:W-:-:S04]  /*0a90*/  FFMA.FTZ R0, R15, R0, RZ ;  /* 0x000000000f007223 */ /* 0x000fc800000100ff */
[----:B------:R-:W-:-:S02]  /*0aa0*/  FFMA.FTZ R15, R13, R0, R13 ;  /* 0x000000000d0f7223 */ /* 0x000fc4000001000d */
.L_x_17:
[----:B------:R-:W-:Y:S05]  /*0ab0*/  BSYNC B0 ;  /* 0x0000000000007941 */ /* 0x000fea0003800000 */
.L_x_15:
[----:B------:R-:W-:Y:S01]  /*0ac0*/  FADD.FTZ R22, |R17|, -RZ ;  /* 0x800000ff11167221 */ /* 0x000fe20000010200 */
[----:B------:R-:W-:Y:S01]  /*0ad0*/  BSSY B0, `(.L_x_18) ;  /* 0x0000016000007945 */ /* 0x000fe20003800000 */
[----:B------:R-:W-:Y:S01]  /*0ae0*/  LOP3.LUT R19, R19, 0xfffff800, RZ, 0xc0, !PT ;  /* 0xfffff80013137812 */ /* 0x000fe200078ec0ff */
        /* <DEDUP_REMOVED lines=13> */
.L_x_19:
[----:B------:R-:W-:Y:S01]  /*0bc0*/  MOV R0, 0x3c80f082 ;  /* 0x3c80f08200007802 */ /* 0x000fe20000000f00 */
[----:B------:R-:W-:-:S04]  /*0bd0*/  FMUL R13, R17, R17 ;  /* 0x00000011110d7220 */ /* 0x000fc80000400000 */
[----:B------:R-:W-:-:S04]  /*0be0*/  FFMA.FTZ R0, R13, R0, -0.052303962409496307373 ;  /* 0xbd563cae0d007423 */ /* 0x000fc80000010000 */
[----:B------:R-:W-:-:S04]  /*0bf0*/  FFMA.FTZ R0, R13, R0, 0.1331529766321182251 ;  /* 0x3e0859410d007423 */ /* 0x000fc80000010000 */
[----:B------:R-:W-:-:S04]  /*0c00*/  FFMA.FTZ R0, R13, R0, -0.33332768082618713379 ;  /* 0xbeaaa9ed0d007423 */ /* 0x000fc80000010000 */
[----:B------:R-:W-:-:S04]  /*0c10*/  FFMA.FTZ R0, R13, R0, RZ ;  /* 0x000000000d007223 */ /* 0x000fc800000100ff */
[----:B------:R-:W-:-:S02]  /*0c20*/  FFMA.FTZ R20, R0, R17, R17 ;  /* 0x0000001100147223 */ /* 0x000fc40000010011 */
.L_x_20:
[----:B------:R-:W-:Y:S05]  /*0c30*/  BSYNC B0 ;  /* 0x0000000000007941 */ /* 0x000fea0003800000 */
.L_x_18:
[----:B------:R-:W-:Y:S01]  /*0c40*/  FADD.FTZ R24, |R21|, -RZ ;  /* 0x800000ff15187221 */ /* 0x000fe20000010200 */
[----:B------:R-:W-:Y:S01]  /*0c50*/  IADD3 R22, -R19, R6, RZ ;  /* 0x0000000613167210 */ /* 0x000fe20007ffe1ff */
[----:B------:R-:W-:Y:S01]  /*0c60*/  BSSY B0, `(.L_x_21) ;  /* 0x000001d000007945 */ /* 0x000fe20003800000 */
[----:B------:R-:W-:Y:S02]  /*0c70*/  SHF.R.U32.HI R19, RZ, 0x5, R16 ;  /* 0x00000005ff137819 */ /* 0x000fe40000011610 */
[----:B------:R-:W-:Y:S02]  /*0c80*/  FSETP.GE.AND P0, PT, R24, 0.60000002384185791016, PT ;  /* 0x3f19999a1800780b */ /* 0x000fe40003f06000 */
[C---:B------:R-:W-:Y:S02]  /*0c90*/  IADD3 R25, R5.reuse, 0x1, RZ ;  /* 0x0000000105197810 */ /* 0x040fe40007ffe0ff */
[C---:B------:R-:W-:Y:S02]  /*0ca0*/  IADD3 R31, R5.reuse, 0x2, RZ ;  /* 0x00000002051f7810 */ /* 0x040fe40007ffe0ff */
[----:B------:R-:W-:-:S02]  /*0cb0*/  IADD3 R29, R5, 0x3, RZ ;  /* 0x00000003051d7810 */ /* 0x000fc40007ffe0ff */
[C---:B------:R-:W-:Y:S02]  /*0cc0*/  IADD3 R13, R5.reuse, 0x4, RZ ;  /* 0x00000004050d7810 */ /* 0x040fe40007ffe0ff */
[C---:B------:R-:W-:Y:S02]  /*0cd0*/  IADD3 R27, R5.reuse, 0x5, RZ ;  /* 0x00000005051b7810 */ /* 0x040fe40007ffe0ff */
[C---:B------:R-:W-:Y:S02]  /*0ce0*/  IADD3 R23, R5.reuse, 0x6, RZ ;  /* 0x0000000605177810 */ /* 0x040fe40007ffe0ff */
[----:B------:R-:W-:Y:S02]  /*0cf0*/  IADD3 R17, R5, 0x7, RZ ;  /* 0x0000000705117810 */ /* 0x000fe40007ffe0ff */
[----:B------:R-:W-:Y:S01]  /*0d00*/  SGXT.U32 R19, R19, 0x3 ;  /* 0x000000031313781a */ /* 0x000fe20000000000 */
[----:B------:R-:W-:Y:S05]  /*0d10*/  @!P0 BRA `(.L_x_22) ;  /* 0x000000a000008947 */ /* 0x000fea0003800000 */
[----:B------:R-:W-:Y:S01]  /*0d20*/  FMUL R0, R24, 2.8853900432586669922 ;  /* 0x4038aa3b18007820 */ /* 0x000fe20000400000 */
[----:B------:R-:W-:-:S02]  /*0d30*/  MOV R33, 0x3f800000 ;  /* 0x3f80000000217802 */ /* 0x000fc40000000f00 */
        /* <DEDUP_REMOVED lines=8> */
.L_x_22:
[----:B------:R-:W-:Y:S01]  /*0dc0*/  MOV R0, 0x3c80f082 ;  /* 0x3c80f08200007802 */ /* 0x000fe20000000f00 */
[----:B------:R-:W-:-:S04]  /*0dd0*/  FMUL R33, R21, R21 ;  /* 0x0000001515217220 */ /* 0x000fc80000400000 */
[----:B------:R-:W-:-:S04]  /*0de0*/  FFMA.FTZ R0, R33, R0, -0.052303962409496307373 ;  /* 0xbd563cae21007423 */ /* 0x000fc80000010000 */
[----:B------:R-:W-:-:S04]  /*0df0*/  FFMA.FTZ R0, R33, R0, 0.1331529766321182251 ;  /* 0x3e08594121007423 */ /* 0x000fc80000010000 */
[----:B------:R-:W-:-:S04]  /*0e00*/  FFMA.FTZ R0, R33, R0, -0.33332768082618713379 ;  /* 0xbeaaa9ed21007423 */ /* 0x000fc80000010000 */
[----:B------:R-:W-:-:S04]  /*0e10*/  FFMA.FTZ R0, R33, R0, RZ ;  /* 0x0000000021007223 */ /* 0x000fc800000100ff */
[----:B------:R-:W-:-:S02]  /*0e20*/  FFMA.FTZ R21, R0, R21, R21 ;  /* 0x0000001500157223 */ /* 0x000fc40000010015 */
.L_x_23:
[----:B------:R-:W-:Y:S05]  /*0e30*/  BSYNC B0 ;  /* 0x0000000000007941 */ /* 0x000fea0003800000 */
.L_x_21:
[-C--:B------:R-:W-:Y:S02]  /*0e40*/  ISETP.GT.AND P0, PT, R5, R22.reuse, PT ;  /* 0x000000160500720c */ /* 0x080fe40003f04270 */
[----:B------:R-:W-:Y:S02]  /*0e50*/  ISETP.GT.AND P1, PT, R25, R22, PT ;  /* 0x000000161900720c */ /* 0x000fe40003f24270 */
[----:B------:R-:W-:Y:S02]  /*0e60*/  FSEL R5, RZ, -INF , !P0 ;  /* 0xff800000ff057808 */ /* 0x000fe40004000000 */
[----:B------:R-:W-:-:S03]  /*0e70*/  FSEL R6, RZ, -INF , !P1 ;  /* 0xff800000ff067808 */ /* 0x000fc60004800000 */
[----:B------:R-:W-:Y:S02]  /*0e80*/  FFMA R10, R10, 50, R5 ;  /* 0x424800000a0a7823 */ /* 0x000fe40000000005 */
[----:B------:R-:W-:-:S03]  /*0e90*/  FFMA R25, R7, 50, R6 ;  /* 0x4248000007197823 */ /* 0x000fc60000000006 */
[C---:B------:R-:W-:Y:S02]  /*0ea0*/  FSETP.NAN.AND P1, PT, R10.reuse, R10, PT ;  /* 0x0000000a0a00720b */ /* 0x040fe40003f28000 */
[----:B------:R-:W-:-:S04]  /*0eb0*/  FSETP.GT.AND P0, PT, R10, R25, PT ;  /* 0x000000190a00720b */ /* 0x000fc80003f04000 */
[C---:B------:R-:W-:Y:S02]  /*0ec0*/  FSEL R7, R10.reuse, R25, P0 ;  /* 0x000000190a077208 */ /* 0x040fe40000000000 */
[-C--:B------:R-:W-:Y:S02]  /*0ed0*/  ISETP.GT.AND P0, PT, R31, R22.reuse, PT ;  /* 0x000000161f00720c */ /* 0x080fe40003f04270 */
[----:B------:R-:W-:Y:S02]  /*0ee0*/  FSEL R31, R10, R7, P1 ;  /* 0x000000070a1f7208 */ /* 0x000fe40000800000 */
[----:B------:R-:W-:Y:S02]  /*0ef0*/  FSEL R12, RZ, -INF , !P0 ;  /* 0xff800000ff0c7808 */ /* 0x000fe40004000000 */
[----:B------:R-:W-:Y:S02]  /*0f00*/  FSETP.NAN.AND P2, PT, R31, R31, PT ;  /* 0x0000001f1f00720b */ /* 0x000fe40003f48000 */
[----:B------:R-:W-:Y:S01]  /*0f10*/  ISETP.GT.AND P0, PT, R29, R22, PT ;  /* 0x000000161d00720c */ /* 0x000fe20003f04270 */
[----:B------:R-:W-:-:S03]  /*0f20*/  FFMA R0, R11, 50, R12 ;  /* 0x424800000b007823 */ /* 0x000fc6000000000c */
[----:B------:R-:W-:Y:S02]  /*0f30*/  FSEL R7, RZ, -INF , !P0 ;  /* 0xff800000ff077808 */ /* 0x000fe40004000000 */
[----:B------:R-:W-:Y:S02]  /*0f40*/  FSETP.GT.AND P1, PT, R31, R0, PT ;  /* 0x000000001f00720b */ /* 0x000fe40003f24000 */
[----:B------:R-:W-:Y:S01]  /*0f50*/  ISETP.GT.AND P0, PT, R13, R22, PT ;  /* 0x000000160d00720c */ /* 0x000fe20003f04270 */
[----:B------:R-:W-:Y:S02]  /*0f60*/  FFMA R24, R14, 50, R7 ;  /* 0x424800000e187823 */ /* 0x000fe40000000007 */
[----:B------:R-:W-:Y:S02]  /*0f70*/  @!P2 FSEL R31, R31, R0, P1 ;  /* 0x000000001f1fa208 */ /* 0x000fe40000800000 */
[----:B------:R-:W-:Y:S02]  /*0f80*/  FSEL R13, RZ, -INF , !P0 ;  /* 0xff800000ff0d7808 */ /* 0x000fe40004000000 */
[----:B------:R-:W-:-:S02]  /*0f90*/  FSETP.NAN.AND P2, PT, R31, R31, PT ;  /* 0x0000001f1f00720b */ /* 0x000fc40003f48000 */
[----:B------:R-:W-:Y:S01]  /*0fa0*/  FSETP.GT.AND P1, PT, R31, R24, PT ;  /* 0x000000181f00720b */ /* 0x000fe20003f24000 */
[----:B------:R-:W-:Y:S01]  /*0fb0*/  FFMA R26, R18, 50, R13 ;  /* 0x42480000121a7823 */ /* 0x000fe2000000000d */
[----:B------:R-:W-:-:S04]  /*0fc0*/  ISETP.GT.AND P0, PT, R27, R22, PT ;  /* 0x000000161b00720c */ /* 0x000fc80003f04270 */
[----:B------:R-:W-:Y:S02]  /*0fd0*/  FSEL R14, RZ, -INF , !P0 ;  /* 0xff800000ff0e7808 */ /* 0x000fe40004000000 */
[----:B------:R-:W-:-:S03]  /*0fe0*/  ISETP.GT.AND P0, PT, R23, R22, PT ;  /* 0x000000161700720c */ /* 0x000fc60003f04270 */
[----:B------:R-:W-:Y:S01]  /*0ff0*/  @!P2 FSEL R31, R31, R24, P1 ;  /* 0x000000181f1fa208 */ /* 0x000fe20000800000 */
[----:B------:R-:W-:Y:S01]  /*1000*/  FFMA R28, R15, 50, R14 ;  /* 0x424800000f1c7823 */ /* 0x000fe2000000000e */
[----:B------:R-:W-:Y:S02]  /*1010*/  FSEL R15, RZ, -INF , !P0 ;  /* 0xff800000ff0f7808 */ /* 0x000fe40004000000 */
[C---:B------:R-:W-:Y:S02]  /*1020*/  FSETP.NAN.AND P2, PT, R31.reuse, R31, PT ;  /* 0x0000001f1f00720b */ /* 0x040fe40003f48000 */
[----:B------:R-:W-:Y:S01]  /*1030*/  FSETP.GT.AND P1, PT, R31, R26, PT ;  /* 0x0000001a1f00720b */ /* 0x000fe20003f24000 */
[----:B------:R-:W-:Y:S01]  /*1040*/  FFMA R20, R20, 50, R15 ;  /* 0x4248000014147823 */ /* 0x000fe2000000000f */
[----:B------:R-:W-:-:S04]  /*1050*/  ISETP.GT.AND P0, PT, R17, R22, PT ;  /* 0x000000161100720c */ /* 0x000fc80003f04270 */
[----:B------:R-:W-:-:S05]  /*1060*/  FSEL R18, RZ, -INF , !P0 ;  /* 0xff800000ff127808 */ /* 0x000fca0004000000 */
[----:B------:R-:W-:Y:S01]  /*1070*/  @!P2 FSEL R31, R31, R26, P1 ;  /* 0x0000001a1f1fa208 */ /* 0x000fe20000800000 */
[----:B------:R-:W-:-:S03]  /*1080*/  FFMA R22, R21, 50, R18 ;  /* 0x4248000015167823 */ /* 0x000fc60000000012 */
[C---:B------:R-:W-:Y:S02]  /*1090*/  FSETP.NAN.AND P2, PT, R31.reuse, R31, PT ;  /* 0x0000001f1f00720b */ /* 0x040fe40003f48000 */
[----:B------:R-:W-:-:S11]  /*10a0*/  FSETP.GT.AND P1, PT, R31, R28, PT ;  /* 0x0000001c1f00720b */ /* 0x000fd60003f24000 */
[----:B------:R-:W-:-:S04]  /*10b0*/  @!P2 FSEL R31, R31, R28, P1 ;  /* 0x0000001c1f1fa208 */ /* 0x000fc80000800000 */
[C---:B------:R-:W-:Y:S02]  /*10c0*/  FSETP.NAN.AND P2, PT, R31.reuse, R31, PT ;  /* 0x0000001f1f00720b */ /* 0x040fe40003f48000 */
[----:B------:R-:W-:-:S11]  /*10d0*/  FSETP.GT.AND P1, PT, R31, R20, PT ;  /* 0x000000141f00720b */ /* 0x000fd60003f24000 */
[----:B------:R-:W-:Y:S02]  /*10e0*/  @!P2 FSEL R31, R31, R20, P1 ;  /* 0x000000141f1fa208 */ /* 0x000fe40000800000 */
[----:B------:R-:W-:Y:S02]  /*10f0*/  LOP3.LUT P2, RZ, R16, 0x1f, RZ, 0xc0, !PT ;  /* 0x0000001f10ff7812 */ /* 0x000fe4000784c0ff */
[C---:B------:R-:W-:Y:S02]  /*1100*/  FSETP.NAN.AND P1, PT, R31.reuse, R31, PT ;  /* 0x0000001f1f00720b */ /* 0x040fe40003f28000 */
[----:B------:R-:W-:-:S11]  /*1110*/  FSETP.GT.AND P0, PT, R31, R22, PT ;  /* 0x000000161f00720b */ /* 0x000fd60003f04000 */
[----:B------:R-:W-:-:S04]  /*1120*/  @!P1 FSEL R31, R31, R22, P0 ;  /* 0x000000161f1f9208 */ /* 0x000fc80000000000 */
[C---:B------:R-:W-:Y:S01]  /*1130*/  FSETP.NAN.AND P1, PT, R31.reuse, R31, PT ;  /* 0x0000001f1f00720b */ /* 0x040fe20003f28000 */
[----:B------:R-:W0:Y:S02]  /*1140*/  SHFL.BFLY PT, R30, R31, 0x10, 0x1f ;  /* 0x0e001f001f1e7f89 */ /* 0x000e2400000e0000 */
[----:B0-----:R-:W-:-:S13]  /*1150*/  FSETP.GT.AND P0, PT, R31, R30, PT ;  /* 0x0000001e1f00720b */ /* 0x001fda0003f04000 */
        /* <DEDUP_REMOVED lines=12> */
[----:B------:R-:W-:Y:S02]  /*1220*/  @!P0 FSEL R31, R31, R30, P1 ;  /* 0x0000001e1f1f8208 */ /* 0x000fe40000800000 */
[----:B------:R-:W-:Y:S02]  /*1230*/  ISETP.GE.AND P1, PT, R16, 0x8, PT ;  /* 0x000000081000780c */ /* 0x000fe40003f26270 */
[C---:B------:R-:W-:Y:S01]  /*1240*/  FSETP.NAN.AND P3, PT, R31.reuse, R31, PT ;  /* 0x0000001f1f00720b */ /* 0x040fe20003f68000 */
[----:B------:R-:W0:Y:S02]  /*1250*/  SHFL.BFLY PT, R30, R31, 0x1, 0x1f ;  /* 0x0c201f001f1e7f89 */ /* 0x000e2400000e0000 */
[----:B0-----:R-:W-:-:S13]  /*1260*/  FSETP.GT.AND P0, PT, R31, R30, PT ;  /* 0x0000001e1f00720b */ /* 0x001fda0003f04000 */
[----:B------:R-:W-:-:S05]  /*1270*/  @!P0 FSEL R31, R31, R30, P3 ;  /* 0x0000001e1f1f8208 */ /* 0x000fca0001800000 */
[----:B------:R-:W-:Y:S04]  /*1280*/  @!P2 STS [R19.X4], R31 ;  /* 0x0000001f1300a388 */ /* 0x000fe80000004800 */
[----:B------:R-:W-:Y:S06]  /*1290*/  BAR.SYNC 0x0 ;  /* 0x0000000000007b1d */ /* 0x000fec0000000000 */
[----:B------:R-:W0:Y:S04]  /*12a0*/  @!P1 LDS R11, [R16.X4] ;  /* 0x00000000100b9984 */ /* 0x000e280000004800 */
[----:B0-----:R-:W0:Y:S01]  /*12b0*/  SHFL.BFLY PT, R30, R11, 0x4, 0x1f ;  /* 0x0c801f000b1e7f89 */ /* 0x001e2200000e0000 */
[----:B------:R-:W-:-:S02]  /*12c0*/  FSETP.NAN.AND P3, PT, R11, R11, PT ;  /* 0x0000000b0b00720b */ /* 0x000fc40003f68000 */
[----:B0-----:R-:W-:-:S04]  /*12d0*/  FSETP.GT.AND P0, PT, R11, R30, PT ;  /* 0x0000001e0b00720b */ /* 0x001fc80003f04000 */
[----:B------:R-:W-:-:S04]  /*12e0*/  FSEL R30, R11, R30, P0 ;  /* 0x0000001e0b1e7208 */ /* 0x000fc80000000000 */
[----:B------:R-:W-:-:S04]  /*12f0*/  FSEL R23, R11, R30, P3 ;  /* 0x0000001e0b177208 */ /* 0x000fc80001800000 */
[C---:B------:R-:W-:Y:S01]  /*1300*/  FSETP.NAN.AND P3, PT, R23.reuse, R23, PT ;  /* 0x000000171700720b */ /* 0x040fe20003f68000 */
[----:B------:R-:W0:Y:S02]  /*1310*/  SHFL.BFLY PT, R30, R23, 0x2, 0x1f ;  /* 0x0c401f00171e7f89 */ /* 0x000e2400000e0000 */
[----:B0-----:R-:W-:-:S13]  /*1320*/  FSETP.GT.AND P0, PT, R23, R30, PT ;  /* 0x0000001e1700720b */ /* 0x001fda0003f04000 */
[----:B------:R-:W-:Y:S02]  /*1330*/  @!P0 FSEL R23, R23, R30, P3 ;  /* 0x0000001e17178208 */ /* 0x000fe40001800000 */
[C---:B------:R-:W-:Y:S02]  /*1340*/  LOP3.LUT P0, RZ, R16.reuse, 0x7, RZ, 0xc0, !PT ;  /* 0x0000000710ff7812 */ /* 0x040fe4000780c0ff */
[C---:B------:R-:W-:Y:S01]  /*1350*/  FSETP.NAN.AND P4, PT, R23.reuse, R23, PT ;  /* 0x000000171700720b */ /* 0x040fe20003f88000 */
[----:B------:R-:W0:Y:S01]  /*1360*/  SHFL.BFLY PT, R30, R23, 0x1, 0x1f ;  /* 0x0c201f00171e7f89 */ /* 0x000e2200000e0000 */
[----:B------:R-:W-:Y:S02]  /*1370*/  ISETP.LT.AND P0, PT, R16, 0x8, !P0 ;  /* 0x000000081000780c */ /* 0x000fe40004701270 */
[----:B0-----:R-:W-:-:S13]  /*1380*/  FSETP.GT.AND P3, PT, R23, R30, PT ;  /* 0x0000001e1700720b */ /* 0x001fda0003f64000 */
[----:B------:R-:W-:-:S05]  /*1390*/  @!P3 FSEL R23, R23, R30, P4 ;  /* 0x0000001e1717b208 */ /* 0x000fca0002000000 */
[----:B------:R-:W-:Y:S04]  /*13a0*/  @P0 STS [R16.X4], R23 ;  /* 0x0000001710000388 */ /* 0x000fe80000004800 */
[----:B------:R-:W-:Y:S06]  /*13b0*/  BAR.SYNC 0x0 ;  /* 0x0000000000007b1d */ /* 0x000fec0000000000 */
[----:B------:R-:W0:Y:S02]  /*13c0*/  LDS R17, [RZ] ;  /* 0x00000000ff117984 */ /* 0x000e240000000800 */
[--C-:B0-----:R-:W-:Y:S01]  /*13d0*/  FADD R10, R10, -R17.reuse ;  /* 0x800000110a0a7221 */ /* 0x101fe20000000000 */
[--C-:B------:R-:W-:Y:S01]  /*13e0*/  FADD R25, R25, -R17.reuse ;  /* 0x8000001119197221 */ /* 0x100fe20000000000 */
[--C-:B------:R-:W-:Y:S01]  /*13f0*/  FADD R0, R0, -R17.reuse ;  /* 0x8000001100007221 */ /* 0x100fe20000000000 */
[--C-:B------:R-:W-:Y:S01]  /*1400*/  FADD R24, R24, -R17.reuse ;  /* 0x8000001118187221 */ /* 0x100fe20000000000 */
[----:B------:R-:W-:Y:S01]  /*1410*/  FMUL R27, R10, 1.4426950216293334961 ;  /* 0x3fb8aa3b0a1b7820 */ /* 0x000fe20000400000 */
[----:B------:R-:W-:Y:S01]  /*1420*/  FMUL R10, R25, 1.4426950216293334961 ;  /* 0x3fb8aa3b190a7820 */ /* 0x000fe20000400000 */
[----:B------:R-:W-:Y:S01]  /*1430*/  FMUL R11, R0, 1.4426950216293334961 ;  /* 0x3fb8aa3b000b7820 */ /* 0x000fe20000400000 */
[----:B------:R-:W-:Y:S01]  /*1440*/  FMUL R24, R24, 1.4426950216293334961 ;  /* 0x3fb8aa3b18187820 */ /* 0x000fe20000400000 */
[--C-:B------:R-:W-:Y:S01]  /*1450*/  FADD R26, R26, -R17.reuse ;  /* 0x800000111a1a7221 */ /* 0x100fe20000000000 */
[----:B------:R-:W-:Y:S01]  /*1460*/  FSETP.GEU.AND P5, PT, R27, -126, PT ;  /* 0xc2fc00001b00780b */ /* 0x000fe20003fae000 */
[--C-:B------:R-:W-:Y:S01]  /*1470*/  FADD R28, R28, -R17.reuse ;  /* 0x800000111c1c7221 */ /* 0x100fe20000000000 */
[----:B------:R-:W-:Y:S01]  /*1480*/  FSETP.GEU.AND P6, PT, R10, -126, PT ;  /* 0xc2fc00000a00780b */ /* 0x000fe20003fce000 */
[----:B------:R-:W-:Y:S01]  /*1490*/  FMUL R26, R26, 1.4426950216293334961 ;  /* 0x3fb8aa3b1a1a7820 */ /* 0x000fe20000400000 */
[----:B------:R-:W-:Y:S01]  /*14a0*/  FSETP.GEU.AND P3, PT, R11, -126, PT ;  /* 0xc2fc00000b00780b */ /* 0x000fe20003f6e000 */
[----:B------:R-:W-:Y:S01]  /*14b0*/  FMUL R28, R28, 1.4426950216293334961 ;  /* 0x3fb8aa3b1c1c7820 */ /* 0x000fe20000400000 */
[----:B------:R-:W-:Y:S06]  /*14c0*/  BAR.SYNC 0x0 ;  /* 0x0000000000007b1d */ /* 0x000fec0000000000 */
[----:B------:R-:W-:Y:S01]  /*14d0*/  FSETP.GEU.AND P4, PT, R24, -126, PT ;  /* 0xc2fc00001800780b */ /* 0x000fe20003f8e000 */
[----:B------:R-:W-:Y:S01]  /*14e0*/  @!P5 FMUL R27, R27, 0.5 ;  /* 0x3f0000001b1bd820 */ /* 0x000fe20000400000 */
[--C-:B------:R-:W-:Y:S01]  /*14f0*/  FADD R20, R20, -R17.reuse ;  /* 0x8000001114147221 */ /* 0x100fe20000000000 */
[----:B------:R-:W-:Y:S01]  /*1500*/  @!P6 FMUL R10, R10, 0.5 ;  /* 0x3f0000000a0ae820 */ /* 0x000fe20000400000 */
[----:B------:R-:W-:Y:S01]  /*1510*/  FADD R22, R22, -R17 ;  /* 0x8000001116167221 */ /* 0x000fe20000000000 */
[----:B------:R-:W0:Y:S01]  /*1520*/  MUFU.EX2 R0, R27 ;  /* 0x0000001b00007308 */ /* 0x000e220000000800 */
[----:B------:R-:W-:Y:S01]  /*1530*/  @!P3 FMUL R11, R11, 0.5 ;  /* 0x3f0000000b0bb820 */ /* 0x000fe20000400000 */
[----:B------:R-:W-:Y:S01]  /*1540*/  FMUL R20, R20, 1.4426950216293334961 ;  /* 0x3fb8aa3b14147820 */ /* 0x000fe20000400000 */
[----:B------:R-:W-:-:S05]  /*1550*/  FMUL R22, R22, 1.4426950216293334961 ;  /* 0x3fb8aa3b16167820 */ /* 0x000fca0000400000 */
[----:B------:R-:W1:Y:S01]  /*1560*/  MUFU.EX2 R10, R10 ;  /* 0x0000000a000a7308 */ /* 0x000e620000000800 */
[----:B------:R-:W-:-:S07]  /*1570*/  @!P4 FMUL R24, R24, 0.5 ;  /* 0x3f0000001818c820 */ /* 0x000fce0000400000 */
[----:B------:R-:W2:Y:S01]  /*1580*/  MUFU.EX2 R11, R11 ;  /* 0x0000000b000b7308 */ /* 0x000ea20000000800 */
[----:B0-----:R-:W-:Y:S01]  /*1590*/  @!P5 FMUL R0, R0, R0 ;  /* 0x000000000000d220 */ /* 0x001fe20000400000 */
[----:B------:R-:W-:-:S03]  /*15a0*/  FSETP.GEU.AND P5, PT, R26, -126, PT ;  /* 0xc2fc00001a00780b */ /* 0x000fc60003fae000 */
[----:B------:R-:W-:-:S03]  /*15b0*/  FADD R0, RZ, R0 ;  /* 0x00000000ff007221 */ /* 0x000fc60000000000 */
[----:B------:R-:W0:Y:S01]  /*15c0*/  MUFU.EX2 R24, R24 ;  /* 0x0000001800187308 */ /* 0x000e220000000800 */
[----:B-1----:R-:W-:Y:S01]  /*15d0*/  @!P6 FMUL R10, R10, R10 ;  /* 0x0000000a0a0ae220 */ /* 0x002fe20000400000 */
[----:B------:R-:W-:-:S03]  /*15e0*/  FSETP.GEU.AND P6, PT, R28, -126, PT ;  /* 0xc2fc00001c00780b */ /* 0x000fc60003fce000 */
[----:B------:R-:W-:Y:S02]  /*15f0*/  FADD R23, RZ, R10 ;  /* 0x0000000aff177221 */ /* 0x000fe40000000000 */
[----:B------:R-:W-:Y:S01]  /*1600*/  @!P5 FMUL R26, R26, 0.5 ;  /* 0x3f0000001a1ad820 */ /* 0x000fe20000400000 */
[----:B--2---:R-:W-:Y:S01]  /*1610*/  @!P3 FMUL R11, R11, R11 ;  /* 0x0000000b0b0bb220 */ /* 0x004fe20000400000 */
[----:B------:R-:W-:Y:S01]  /*1620*/  FSETP.GEU.AND P3, PT, R20, -126, PT ;  /* 0xc2fc00001400780b */ /* 0x000fe20003f6e000 */
[----:B------:R-:W-:Y:S02]  /*1630*/  FADD R10, R0, R23 ;  /* 0x00000017000a7221 */ /* 0x000fe40000000000 */
[----:B------:R-:W-:Y:S01]  /*1640*/  FADD R11, RZ, R11 ;  /* 0x0000000bff0b7221 */ /* 0x000fe20000000000 */
[----:B------:R-:W1:Y:S02]  /*1650*/  MUFU.EX2 R26, R26 ;  /* 0x0000001a001a7308 */ /* 0x000e640000000800 */
[----:B------:R-:W-:Y:S01]  /*1660*/  @!P6 FMUL R28, R28, 0.5 ;  /* 0x3f0000001c1ce820 */ /* 0x000fe20000400000 */
[----:B0-----:R-:W-:Y:S01]  /*1670*/  @!P4 FMUL R24, R24, R24 ;  /* 0x000000181818c220 */ /* 0x001fe20000400000 */
[----:B------:R-:W-:Y:S01]  /*1680*/  FSETP.GEU.AND P4, PT, R22, -126, PT ;  /* 0xc2fc00001600780b */ /* 0x000fe20003f8e000 */
[----:B------:R-:W-:-:S02]  /*1690*/  FADD R11, R11, R10 ;  /* 0x0000000a0b0b7221 */ /* 0x000fc40000000000 */
[----:B------:R-:W-:Y:S01]  /*16a0*/  FADD R24, RZ, R24 ;  /* 0x00000018ff187221 */ /* 0x000fe20000000000 */
[----:B------:R-:W0:Y:S01]  /*16b0*/  MUFU.EX2 R28, R28 ;  /* 0x0000001c001c7308 */ /* 0x000e220000000800 */
[----:B------:R-:W-:Y:S02]  /*16c0*/  @!P3 FMUL R20, R20, 0.5 ;  /* 0x3f0000001414b820 */ /* 0x000fe40000400000 */
[----:B------:R-:W-:-:S05]  /*16d0*/  FADD R11, R24, R11 ;  /* 0x0000000b180b7221 */ /* 0x000fca0000000000 */
[----:B------:R-:W2:Y:S01]  /*16e0*/  MUFU.EX2 R20, R20 ;  /* 0x0000001400147308 */ /* 0x000ea20000000800 */
[----:B------:R-:W-:Y:S01]  /*16f0*/  @!P4 FMUL R22, R22, 0.5 ;  /* 0x3f0000001616c820 */ /* 0x000fe20000400000 */
[----:B-1----:R-:W-:-:S04]  /*1700*/  @!P5 FMUL R26, R26, R26 ;  /* 0x0000001a1a1ad220 */ /* 0x002fc80000400000 */
[----:B------:R-:W-:Y:S02]  /*1710*/  FADD R26, RZ, R26 ;  /* 0x0000001aff1a7221 */ /* 0x000fe40000000000 */
[----:B------:R-:W1:Y:S01]  /*1720*/  MUFU.EX2 R0, R22 ;  /* 0x0000001600007308 */ /* 0x000e620000000800 */
[----:B0-----:R-:W-:Y:S01]  /*1730*/  @!P6 FMUL R28, R28, R28 ;  /* 0x0000001c1c1ce220 */ /* 0x001fe20000400000 */
[----:B------:R-:W-:-:S03]  /*1740*/  FADD R11, R26, R11 ;  /* 0x0000000b1a0b7221 */ /* 0x000fc60000000000 */
[----:B------:R-:W-:Y:S01]  /*1750*/  FADD R28, RZ, R28 ;  /* 0x0000001cff1c7221 */ /* 0x000fe20000000000 */
[----:B--2---:R-:W-:-:S03]  /*1760*/  @!P3 FMUL R20, R20, R20 ;  /* 0x000000141414b220 */ /* 0x004fc60000400000 */
[----:B------:R-:W-:Y:S01]  /*1770*/  FADD R11, R28, R11 ;  /* 0x0000000b1c0b7221 */ /* 0x000fe20000000000 */
[----:B------:R-:W-:Y:S01]  /*1780*/  FADD R20, RZ, R20 ;  /* 0x00000014ff147221 */ /* 0x000fe20000000000 */
[----:B-1----:R-:W-:-:S03]  /*1790*/  @!P4 FMUL R0, R0, R0 ;  /* 0x000000000000c220 */ /* 0x002fc60000400000 */
[----:B------:R-:W-:Y:S01]  /*17a0*/  FADD R11, R20, R11 ;  /* 0x0000000b140b7221 */ /* 0x000fe20000000000 */
[----:B------:R-:W-:-:S04]  /*17b0*/  FADD R0, RZ, R0 ;  /* 0x00000000ff007221 */ /* 0x000fc80000000000 */
[----:B------:R-:W-:-:S05]  /*17c0*/  FADD R0, R0, R11 ;  /* 0x0000000b00007221 */ /* 0x000fca0000000000 */
[----:B------:R-:W0:Y:S02]  /*17d0*/  SHFL.BFLY PT, R11, R0, 0x10, 0x1f ;  /* 0x0e001f00000b7f89 */ /* 0x000e2400000e0000 */
[----:B0-----:R-:W-:-:S05]  /*17e0*/  FADD R11, R0, R11 ;  /* 0x0000000b000b7221 */ /* 0x001fca0000000000 */
        /* <DEDUP_REMOVED lines=8> */
[----:B------:R-:W-:Y:S04]  /*1870*/  @!P2 STS [R19.X4], R24 ;  /* 0x000000181300a388 */ /* 0x000fe80000004800 */
[----:B------:R-:W-:Y:S06]  /*1880*/  BAR.SYNC 0x0 ;  /* 0x0000000000007b1d */ /* 0x000fec0000000000 */
[----:B------:R-:W0:Y:S04]  /*1890*/  @!P1 LDS R21, [R16.X4] ;  /* 0x0000000010159984 */ /* 0x000e280000004800 */
[----:B0-----:R-:W0:Y:S02]  /*18a0*/  SHFL.BFLY PT, R0, R21, 0x4, 0x1f ;  /* 0x0c801f0015007f89 */ /* 0x001e2400000e0000 */
[----:B0-----:R-:W-:-:S05]  /*18b0*/  FADD R0, R21, R0 ;  /* 0x0000000015007221 */ /* 0x001fca0000000000 */
[----:B------:R-:W0:Y:S02]  /*18c0*/  SHFL.BFLY PT, R11, R0, 0x2, 0x1f ;  /* 0x0c401f00000b7f89 */ /* 0x000e2400000e0000 */
[----:B0-----:R-:W-:-:S05]  /*18d0*/  FADD R22, R0, R11 ;  /* 0x0000000b00167221 */ /* 0x001fca0000000000 */
[----:B------:R-:W0:Y:S02]  /*18e0*/  SHFL.BFLY PT, R11, R22, 0x1, 0x1f ;  /* 0x0c201f00160b7f89 */ /* 0x000e2400000e0000 */
[----:B0-----:R-:W-:-:S05]  /*18f0*/  FADD R23, R22, R11 ;  /* 0x0000000b16177221 */ /* 0x001fca0000000000 */
[----:B------:R-:W-:Y:S04]  /*1900*/  @P0 STS [R16.X4], R23 ;  /* 0x0000001710000388 */ /* 0x000fe80000004800 */
[----:B------:R-:W-:Y:S06]  /*1910*/  BAR.SYNC 0x0 ;  /* 0x0000000000007b1d */ /* 0x000fec0000000000 */
[----:B------:R-:W2:Y:S01]  /*1920*/  LDG.E.EF.128 R8, [R8.64] ;  /* 0x0000000408087981 */ /* 0x000ea2000c0e1d00 */
[----:B------:R-:W-:Y:S01]  /*1930*/  BSSY B0, `(.L_x_24) ;  /* 0x0000026000007945 */ /* 0x000fe20003800000 */
[----:B--2---:R-:W-:-:S02]  /*1940*/  SHF.L.U32 R19, R8, 0x10, RZ ;  /* 0x0000001008137819 */ /* 0x004fc400000006ff */
[C---:B------:R-:W-:Y:S02]  /*1950*/  PRMT R0, R9.reuse, 0x7632, R0 ;  /* 0x0000763209007816 */ /* 0x040fe40000000000 */
[----:B------:R-:W-:Y:S01]  /*1960*/  SHF.L.U32 R21, R9, 0x10, RZ ;  /* 0x0000001009157819 */ /* 0x000fe200000006ff */
[----:B------:R-:W-:Y:S01]  /*1970*/  FMUL R24, R19, 0.0625 ;  /* 0x3d80000013187820 */ /* 0x000fe20000400000 */
[----:B------:R-:W-:Y:S02]  /*1980*/  PRMT R19, R8, 0x7632, R19 ;  /* 0x0000763208137816 */ /* 0x000fe40000000013 */
[----:B------:R-:W-:Y:S01]  /*1990*/  PRMT R20, R10, 0x7632, R20 ;  /* 0x000076320a147816 */ /* 0x000fe20000000014 */
[----:B------:R-:W-:Y:S01]  /*19a0*/  FMUL R24, R24, 0.019999999552965164185 ;  /* 0x3ca3d70a18187820 */ /* 0x000fe20000400000 */
[----:B------:R-:W-:Y:S01]  /*19b0*/  SHF.L.U32 R19, R19, 0x10, RZ ;  /* 0x0000001013137819 */ /* 0x000fe200000006ff */
[----:B------:R-:W-:Y:S01]  /*19c0*/  FMUL R21, R21, 0.0625 ;  /* 0x3d80000015157820 */ /* 0x000fe20000400000 */
[----:B------:R-:W-:Y:S01]  /*19d0*/  SHF.L.U32 R10, R10, 0x10, RZ ;  /* 0x000000100a0a7819 */ /* 0x000fe200000006ff */
[----:B------:R-:W-:Y:S01]  /*19e0*/  FADD.FTZ R22, |R24|, -RZ ;  /* 0x800000ff18167221 */ /* 0x000fe20000010200 */
[----:B------:R-:W-:Y:S01]  /*19f0*/  SHF.L.U32 R0, R0, 0x10, RZ ;  /* 0x0000001000007819 */ /* 0x000fe200000006ff */
[----:B------:R-:W-:Y:S01]  /*1a00*/  FMUL R19, R19, 0.0625 ;  /* 0x3d80000013137820 */ /* 0x000fe20000400000 */
[----:B------:R-:W-:Y:S01]  /*1a10*/  SHF.L.U32 R9, R20, 0x10, RZ ;  /* 0x0000001014097819 */ /* 0x000fe200000006ff */
[----:B------:R-:W-:Y:S01]  /*1a20*/  FMUL R8, R10, 0.0625 ;  /* 0x3d8000000a087820 */ /* 0x000fe20000400000 */
[----:B------:R-:W-:Y:S01]  /*1a30*/  FSETP.GE.AND P0, PT, R22, 0.60000002384185791016, PT ;  /* 0x3f19999a1600780b */ /* 0x000fe20003f06000 */
[----:B------:R-:W-:Y:S01]  /*1a40*/  FMUL R26, R0, 0.0625 ;  /* 0x3d800000001a7820 */ /* 0x000fe20000400000 */
[----:B------:R-:W-:Y:S01]  /*1a50*/  FMUL R27, R21, 0.019999999552965164185 ;  /* 0x3ca3d70a151b7820 */ /* 0x000fe20000400000 */
[----:B------:R-:W-:-:S10]  /*1a60*/  FMUL R25, R19, 0.019999999552965164185 ;  /* 0x3ca3d70a13197820 */ /* 0x000fd40000400000 */
        /* <DEDUP_REMOVED lines=11> */
.L_x_25:
[----:B------:R-:W-:Y:S01]  /*1b20*/  MOV R0, 0x3c80f082 ;  /* 0x3c80f08200007802 */ /* 0x000fe20000000f00 */
[----:B------:R-:W-:-:S04]  /*1b30*/  FMUL R19, R24, R24 ;  /* 0x0000001818137220 */ /* 0x000fc80000400000 */
[----:B------:R-:W-:-:S04]  /*1b40*/  FFMA.FTZ R0, R19, R0, -0.052303962409496307373 ;  /* 0xbd563cae13007423 */ /* 0x000fc80000010000 */
[----:B------:R-:W-:-:S04]  /*1b50*/  FFMA.FTZ R0, R19, R0, 0.1331529766321182251 ;  /* 0x3e08594113007423 */ /* 0x000fc80000010000 */
[----:B------:R-:W-:-:S04]  /*1b60*/  FFMA.FTZ R0, R19, R0, -0.33332768082618713379 ;  /* 0xbeaaa9ed13007423 */ /* 0x000fc80000010000 */
[----:B------:R-:W-:-:S04]  /*1b70*/  FFMA.FTZ R19, R19, R0, RZ ;  /* 0x0000000013137223 */ /* 0x000fc800000100ff */
[----:B------:R-:W-:-:S02]  /*1b80*/  FFMA.FTZ R24, R24, R19, R24 ;  /* 0x0000001318187223 */ /* 0x000fc40000010018 */
.L_x_26:
[----:B------:R-:W-:Y:S05]  /*1b90*/  BSYNC B0 ;  /* 0x0000000000007941 */ /* 0x000fea0003800000 */
.L_x_24:
        /* <DEDUP_REMOVED lines=17> */
.L_x_28:
[----:B------:R-:W-:Y:S01]  /*1cb0*/  MOV R0, 0x3c80f082 ;  /* 0x3c80f08200007802 */ /* 0x000fe20000000f00 */
[----:B------:R-:W-:-:S04]  /*1cc0*/  FMUL R19, R25, R25 ;  /* 0x0000001919137220 */ /* 0x000fc80000400000 */
[----:B------:R-:W-:-:S04]  /*1cd0*/  FFMA.FTZ R0, R19, R0, -0.052303962409496307373 ;  /* 0xbd563cae13007423 */ /* 0x000fc80000010000 */
[----:B------:R-:W-:-:S04]  /*1ce0*/  FFMA.FTZ R0, R19, R0, 0.1331529766321182251 ;  /* 0x3e08594113007423 */ /* 0x000fc80000010000 */
[----:B------:R-:W-:-:S04]  /*1cf0*/  FFMA.FTZ R0, R19, R0, -0.33332768082618713379 ;  /* 0xbeaaa9ed13007423 */ /* 0x000fc80000010000 */
[----:B------:R-:W-:-:S04]  /*1d00*/  FFMA.FTZ R0, R19, R0, RZ ;  /* 0x0000000013007223 */ /* 0x000fc800000100ff */
[----:B------:R-:W-:-:S02]  /*1d10*/  FFMA.FTZ R25, R25, R0, R25 ;  /* 0x0000000019197223 */ /* 0x000fc40000010019 */
.L_x_29:
[----:B------:R-:W-:Y:S05]  /*1d20*/  BSYNC B0 ;  /* 0x0000000000007941 */ /* 0x000fea0003800000 */
.L_x_27:
        /* <DEDUP_REMOVED lines=17> */
.L_x_31:
[----:B------:R-:W-:Y:S01]  /*1e40*/  MOV R0, 0x3c80f082 ;  /* 0x3c80f08200007802 */ /* 0x000fe20000000f00 */
[----:B------:R-:W-:-:S04]  /*1e50*/  FMUL R11, R27, R27 ;  /* 0x0000001b1b0b7220 */ /* 0x000fc80000400000 */
[----:B------:R-:W-:-:S04]  /*1e60*/  FFMA.FTZ R0, R11, R0, -0.052303962409496307373 ;  /* 0xbd563cae0b007423 */ /* 0x000fc80000010000 */
[----:B------:R-:W-:-:S04]  /*1e70*/  FFMA.FTZ R0, R11, R0, 0.1331529766321182251 ;  /* 0x3e0859410b007423 */ /* 0x000fc80000010000 */
[----:B------:R-:W-:-:S04]  /*1e80*/  FFMA.FTZ R0, R11, R0, -0.33332768082618713379 ;  /* 0xbeaaa9ed0b007423 */ /* 0x000fc80000010000 */
[----:B------:R-:W-:-:S04]  /*1e90*/  FFMA.FTZ R0, R11, R0, RZ ;  /* 0x000000000b007223 */ /* 0x000fc800000100ff */
[----:B------:R-:W-:-:S02]  /*1ea0*/  FFMA.FTZ R27, R27, R0, R27 ;  /* 0x000000001b1b7223 */ /* 0x000fc4000001001b */
.L_x_32:
[----:B------:R-:W-:Y:S05]  /*1eb0*/  BSYNC B0 ;  /* 0x0000000000007941 */ /* 0x000fea0003800000 */
.L_x_30:
[----:B------:R-:W-:Y:S01]  /*1ec0*/  FADD.FTZ R19, |R26|, -RZ ;  /* 0x800000ff1a137221 */ /* 0x000fe20000010200 */
[----:B------:R-:W-:Y:S01]  /*1ed0*/  BSSY B0, `(.L_x_33) ;  /* 0x0000016000007945 */ /* 0x000fe20003800000 */
[----:B------:R-:W-:Y:S01]  /*1ee0*/  FMUL R9, R9, 0.019999999552965164185 ;  /* 0x3ca3d70a09097820 */ /* 0x000fe20000400000 */
[----:B------:R-:W-:Y:S02]  /*1ef0*/  FMUL R10, R10, 0.0625 ;  /* 0x3d8000000a0a7820 */ /* 0x000fe40000400000 */
        /* <DEDUP_REMOVED lines=12> */
.L_x_34:
[----:B------:R-:W-:Y:S01]  /*1fc0*/  MOV R0, 0x3c80f082 ;  /* 0x3c80f08200007802 */ /* 0x000fe20000000f00 */
[----:B------:R-:W-:-:S04]  /*1fd0*/  FMUL R11, R26, R26 ;  /* 0x0000001a1a0b7220 */ /* 0x000fc80000400000 */
[----:B------:R-:W-:-:S04]  /*1fe0*/  FFMA.FTZ R0, R11, R0, -0.052303962409496307373 ;  /* 0xbd563cae0b007423 */ /* 0x000fc80000010000 */
[----:B------:R-:W-:-:S04]  /*1ff0*/  FFMA.FTZ R0, R11, R0, 0.1331529766321182251 ;  /* 0x3e0859410b007423 */ /* 0x000fc80000010000 */
[----:B------:R-:W-:-:S04]  /*2000*/  FFMA.FTZ R0, R11, R0, -0.33332768082618713379 ;  /* 0xbeaaa9ed0b007423 */ /* 0x000fc80000010000 */
[----:B------:R-:W-:-:S04]  /*2010*/  FFMA.FTZ R11, R11, R0, RZ ;  /* 0x000000000b0b7223 */ /* 0x000fc800000100ff */
[----:B------:R-:W-:-:S02]  /*2020*/  FFMA.FTZ R26, R26, R11, R26 ;  /* 0x0000000b1a1a7223 */ /* 0x000fc4000001001a */
.L_x_35:
[----:B------:R-:W-:Y:S05]  /*2030*/  BSYNC B0 ;  /* 0x0000000000007941 */ /* 0x000fea0003800000 */
.L_x_33:
[----:B------:R-:W-:Y:S01]  /*2040*/  FADD.FTZ R19, |R28|, -RZ ;  /* 0x800000ff1c137221 */ /* 0x000fe20000010200 */
[----:B------:R-:W-:Y:S04]  /*2050*/  BSSY B0, `(.L_x_36) ;  /* 0x0000014000007945 */ /* 0x000fe80003800000 */
        /* <DEDUP_REMOVED lines=12> */
.L_x_37:
[----:B------:R-:W-:Y:S01]  /*2120*/  MOV R0, 0x3c80f082 ;  /* 0x3c80f08200007802 */ /* 0x000fe20000000f00 */
[----:B------:R-:W-:-:S04]  /*2130*/  FMUL R11, R28, R28 ;  /* 0x0000001c1c0b7220 */ /* 0x000fc80000400000 */
[----:B------:R-:W-:-:S04]  /*2140*/  FFMA.FTZ R0, R11, R0, -0.052303962409496307373 ;  /* 0xbd563cae0b007423 */ /* 0x000fc80000010000 */
[----:B------:R-:W-:-:S04]  /*2150*/  FFMA.FTZ R0, R11, R0, 0.1331529766321182251 ;  /* 0x3e0859410b007423 */ /* 0x000fc80000010000 */
[----:B------:R-:W-:-:S04]  /*2160*/  FFMA.FTZ R0, R11, R0, -0.33332768082618713379 ;  /* 0xbeaaa9ed0b007423 */ /* 0x000fc80000010000 */
[----:B------:R-:W-:-:S04]  /*2170*/  FFMA.FTZ R11, R11, R0, RZ ;  /* 0x000000000b0b7223 */ /* 0x000fc800000100ff */
[----:B------:R-:W-:-:S02]  /*2180*/  FFMA.FTZ R28, R28, R11, R28 ;  /* 0x0000000b1c1c7223 */ /* 0x000fc4000001001c */
.L_x_38:
[----:B------:R-:W-:Y:S05]  /*2190*/  BSYNC B0 ;  /* 0x0000000000007941 */ /* 0x000fea0003800000 */
.L_x_36:
[----:B------:R-:W-:Y:S01]  /*21a0*/  FADD.FTZ R19, |R9|, -RZ ;  /* 0x800000ff09137221 */ /* 0x000fe20000010200 */
[----:B------:R-:W-:Y:S01]  /*21b0*/  BSSY B0, `(.L_x_39) ;  /* 0x0000015000007945 */ /* 0x000fe20003800000 */
[----:B------:R-:W-:-:S03]  /*21c0*/  FMUL R10, R10, 0.019999999552965164185 ;  /* 0x3ca3d70a0a0a7820 */ /* 0x000fc60000400000 */
        /* <DEDUP_REMOVED lines=12> */
.L_x_40:
[----:B------:R-:W-:Y:S01]  /*2290*/  MOV R0, 0x3c80f082 ;  /* 0x3c80f08200007802 */ /* 0x000fe20000000f00 */
[----:B------:R-:W-:-:S04]  /*22a0*/  FMUL R11, R9, R9 ;  /* 0x00000009090b7220 */ /* 0x000fc80000400000 */
[----:B------:R-:W-:-:S04]  /*22b0*/  FFMA.FTZ R0, R11, R0, -0.052303962409496307373 ;  /* 0xbd563cae0b007423 */ /* 0x000fc80000010000 */
[----:B------:R-:W-:-:S04]  /*22c0*/  FFMA.FTZ R0, R11, R0, 0.1331529766321182251 ;  /* 0x3e0859410b007423 */ /* 0x000fc80000010000 */
[----:B------:R-:W-:-:S04]  /*22d0*/  FFMA.FTZ R0, R11, R0, -0.33332768082618713379 ;  /* 0xbeaaa9ed0b007423 */ /* 0x000fc80000010000 */
[----:B------:R-:W-:-:S04]  /*22e0*/  FFMA.FTZ R0, R11, R0, RZ ;  /* 0x000000000b007223 */ /* 0x000fc800000100ff */
[----:B------:R-:W-:-:S02]  /*22f0*/  FFMA.FTZ R29, R9, R0, R9 ;  /* 0x00000000091d7223 */ /* 0x000fc40000010009 */
.L_x_41:
[----:B------:R-:W-:Y:S05]  /*2300*/  BSYNC B0 ;  /* 0x0000000000007941 */ /* 0x000fea0003800000 */
.L_x_39:
[----:B------:R-:W-:Y:S01]  /*2310*/  FADD.FTZ R11, |R10|, -RZ ;  /* 0x800000ff0a0b7221 */ /* 0x000fe20000010200 */
[----:B------:R-:W-:Y:S01]  /*2320*/  FMUL R8, R8, 0.0625 ;  /* 0x3d80000008087820 */ /* 0x000fe20000400000 */
[----:B------:R-:W-:Y:S03]  /*2330*/  BSSY B0, `(.L_x_42) ;  /* 0x0000015000007945 */ /* 0x000fe60003800000 */
[----:B------:R-:W-:Y:S01]  /*2340*/  FSETP.GE.AND P0, PT, R11, 0.60000002384185791016, PT ;  /* 0x3f19999a0b00780b */ /* 0x000fe20003f06000 */
[----:B------:R-:W-:-:S12]  /*2350*/  FMUL R31, R8, 0.019999999552965164185 ;  /* 0x3ca3d70a081f7820 */ /* 0x000fd80000400000 */
        /* <DEDUP_REMOVED lines=11> */
.L_x_43:
[----:B------:R-:W-:Y:S01]  /*2410*/  MOV R0, 0x3c80f082 ;  /* 0x3c80f08200007802 */ /* 0x000fe20000000f00 */
[----:B------:R-:W-:-:S04]  /*2420*/  FMUL R9, R10, R10 ;  /* 0x0000000a0a097220 */ /* 0x000fc80000400000 */
[----:B------:R-:W-:-:S04]  /*2430*/  FFMA.FTZ R0, R9, R0, -0.052303962409496307373 ;  /* 0xbd563cae09007423 */ /* 0x000fc80000010000 */
[----:B------:R-:W-:-:S04]  /*2440*/  FFMA.FTZ R0, R9, R0, 0.1331529766321182251 ;  /* 0x3e08594109007423 */ /* 0x000fc80000010000 */
[----:B------:R-:W-:-:S04]  /*2450*/  FFMA.FTZ R0, R9, R0, -0.33332768082618713379 ;  /* 0xbeaaa9ed09007423 */ /* 0x000fc80000010000 */
[----:B------:R-:W-:-:S04]  /*2460*/  FFMA.FTZ R9, R9, R0, RZ ;  /* 0x0000000009097223 */ /* 0x000fc800000100ff */
[----:B------:R-:W-:-:S02]  /*2470*/  FFMA.FTZ R30, R9, R10, R10 ;  /* 0x0000000a091e7223 */ /* 0x000fc4000001000a */
.L_x_44:
[----:B------:R-:W-:Y:S05]  /*2480*/  BSYNC B0 ;  /* 0x0000000000007941 */ /* 0x000fea0003800000 */
.L_x_42:
[----:B------:R-:W0:Y:S01]  /*2490*/  LDS R8, [RZ] ;  /* 0x00000000ff087984 */ /* 0x000e220000000800 */
[----:B------:R-:W-:Y:S01]  /*24a0*/  FADD.FTZ R16, |R31|, -RZ ;  /* 0x800000ff1f107221 */ /* 0x000fe20000010200 */
[----:B------:R-:W-:Y:S01]  /*24b0*/  BSSY B0, `(.L_x_45) ;  /* 0x0000015000007945 */ /* 0x000fe20003800000 */
[----:B------:R-:W-:-:S03]  /*24c0*/  SHF.R.S32.HI R9, RZ, 0x1f, R4 ;  /* 0x0000001fff097819 */ /* 0x000fc60000011404 */
[----:B------:R-:W-:-:S13]  /*24d0*/  FSETP.GE.AND P0, PT, R16, 0.60000002384185791016, PT ;  /* 0x3f19999a1000780b */ /* 0x000fda0003f06000 */
[----:B------:R-:W-:Y:S05]  /*24e0*/  @!P0 BRA `(.L_x_46) ;  /* 0x000000a000008947 */ /* 0x000fea0003800000 */
[C---:B------:R-:W-:Y:S01]  /*24f0*/  FMUL R0, R16.reuse, 2.8853900432586669922 ;  /* 0x4038aa3b10007820 */ /* 0x040fe20000400000 */
[----:B------:R-:W-:Y:S02]  /*2500*/  MOV R11, 0x3f800000 ;  /* 0x3f800000000b7802 */ /* 0x000fe40000000f00 */
[----:B------:R-:W-:-:S03]  /*2510*/  FSETP.GE.AND P0, PT, R16, 9.010913848876953125, PT ;  /* 0x41102cb41000780b */ /* 0x000fc60003f06000 */
[----:B------:R-:W1:Y:S02]  /*2520*/  MUFU.EX2 R0, R0 ;  /* 0x0000000000007308 */ /* 0x000e640000000800 */
[----:B-1----:R-:W-:-:S06]  /*2530*/  FADD R10, R0, 1 ;  /* 0x3f800000000a7421 */ /* 0x002fcc0000000000 */
[----:B------:R-:W1:Y:S02]  /*2540*/  MUFU.RCP R10, R10 ;  /* 0x0000000a000a7308 */ /* 0x000e640000001000 */
[----:B-1----:R-:W-:-:S05]  /*2550*/  FFMA.FTZ R11, R10, -2, R11 ;  /* 0xc00000000a0b7823 */ /* 0x002fca000001000b */
[----:B------:R-:W-:-:S04]  /*2560*/  FSEL R16, R11, 1, !P0 ;  /* 0x3f8000000b107808 */ /* 0x000fc80004000000 */
[----:B------:R-:W-:Y:S01]  /*2570*/  LOP3.LUT R31, R16, 0x80000000, R31, 0xf8, !PT ;  /* 0x80000000101f7812 */ /* 0x000fe200078ef81f */
[----:B------:R-:W-:Y:S05]  /*2580*/  BRA `(.L_x_47) ;  /* 0x0000007000007947 */ /* 0x000fea0003800000 */
.L_x_46:
[----:B------:R-:W-:Y:S01]  /*2590*/  MOV R0, 0x3c80f082 ;  /* 0x3c80f08200007802 */ /* 0x000fe20000000f00 */
[----:B------:R-:W-:-:S04]  /*25a0*/  FMUL R11, R31, R31 ;  /* 0x0000001f1f0b7220 */ /* 0x000fc80000400000 */
[----:B------:R-:W-:-:S04]  /*25b0*/  FFMA.FTZ R0, R11, R0, -0.052303962409496307373 ;  /* 0xbd563cae0b007423 */ /* 0x000fc80000010000 */
[----:B------:R-:W-:-:S04]  /*25c0*/  FFMA.FTZ R0, R11, R0, 0.1331529766321182251 ;  /* 0x3e0859410b007423 */ /* 0x000fc80000010000 */
[----:B------:R-:W-:-:S04]  /*25d0*/  FFMA.FTZ R0, R11, R0, -0.33332768082618713379 ;  /* 0xbeaaa9ed0b007423 */ /* 0x000fc80000010000 */
[----:B------:R-:W-:-:S04]  /*25e0*/  FFMA.FTZ R0, R11, R0, RZ ;  /* 0x000000000b007223 */ /* 0x000fc800000100ff */
[----:B------:R-:W-:-:S02]  /*25f0*/  FFMA.FTZ R31, R0, R31, R31 ;  /* 0x0000001f001f7223 */ /* 0x000fc4000001001f */
.L_x_47:
[----:B------:R-:W-:Y:S05]  /*2600*/  BSYNC B0 ;  /* 0x0000000000007941 */ /* 0x000fea0003800000 */
.L_x_45:
[----:B------:R-:W-:Y:S01]  /*2610*/  FFMA R0, R24, 50, R5 ;  /* 0x4248000018007823 */ /* 0x000fe20000000005 */
[----:B------:R-:W-:Y:S01]  /*2620*/  FFMA R6, R25, 50, R6 ;  /* 0x4248000019067823 */ /* 0x000fe20000000006 */
[----:B------:R-:W-:Y:S01]  /*2630*/  FFMA R12, R27, 50, R12 ;  /* 0x424800001b0c7823 */ /* 0x000fe2000000000c */
[----:B------:R-:W-:Y:S01]  /*2640*/  FFMA R14, R29, 50, R14 ;  /* 0x424800001d0e7823 */ /* 0x000fe2000000000e */
[C---:B------:R-:W-:Y:S01]  /*2650*/  FADD R0, -R17.reuse, R0 ;  /* 0x0000000011007221 */ /* 0x040fe20000000100 */
[C---:B------:R-:W-:Y:S01]  /*2660*/  FADD R6, -R17.reuse, R6 ;  /* 0x0000000611067221 */ /* 0x040fe20000000100 */
[----:B------:R-:W-:Y:S01]  /*2670*/  FADD R12, -R17, R12 ;  /* 0x0000000c110c7221 */ /* 0x000fe20000000100 */
[----:B------:R-:W-:Y:S01]  /*2680*/  FFMA R18, R31, 50, R18 ;  /* 0x424800001f127823 */ /* 0x000fe20000000012 */
[----:B------:R-:W-:Y:S01]  /*2690*/  FMUL R5, R0, 1.4426950216293334961 ;  /* 0x3fb8aa3b00057820 */ /* 0x000fe20000400000 */
[----:B------:R-:W-:Y:S01]  /*26a0*/  FMUL R10, R6, 1.4426950216293334961 ;  /* 0x3fb8aa3b060a7820 */ /* 0x000fe20000400000 */
[----:B------:R-:W-:Y:S01]  /*26b0*/  FMUL R12, R12, 1.4426950216293334961 ;  /* 0x3fb8aa3b0c0c7820 */ /* 0x000fe20000400000 */
[----:B------:R-:W-:Y:S01]  /*26c0*/  FFMA R0, R26, 50, R7 ;  /* 0x424800001a007823 */ /* 0x000fe20000000007 */
[----:B------:R-:W-:Y:S01]  /*26d0*/  FADD R14, -R17, R14 ;  /* 0x0000000e110e7221 */ /* 0x000fe20000000100 */
[----:B------:R-:W-:Y:S01]  /*26e0*/  FSETP.GEU.AND P5, PT, R5, -126, PT ;  /* 0xc2fc00000500780b */ /* 0x000fe20003fae000 */
[C---:B------:R-:W-:Y:S01]  /*26f0*/  FADD R18, -R17.reuse, R18 ;  /* 0x0000001211127221 */ /* 0x040fe20000000100 */
[----:B------:R-:W-:Y:S01]  /*2700*/  FSETP.GEU.AND P6, PT, R10, -126, PT ;  /* 0xc2fc00000a00780b */ /* 0x000fe20003fce000 */
[C---:B------:R-:W-:Y:S01]  /*2710*/  FADD R6, -R17.reuse, R0 ;  /* 0x0000000011067221 */ /* 0x040fe20000000100 */
[----:B------:R-:W-:Y:S01]  /*2720*/  FSETP.GEU.AND P0, PT, R12, -126, PT ;  /* 0xc2fc00000c00780b */ /* 0x000fe20003f0e000 */
[----:B------:R-:W-:Y:S01]  /*2730*/  FFMA R0, R28, 50, R13 ;  /* 0x424800001c007823 */ /* 0x000fe2000000000d */
[----:B------:R-:W-:Y:S01]  /*2740*/  FMUL R14, R14, 1.4426950216293334961 ;  /* 0x3fb8aa3b0e0e7820 */ /* 0x000fe20000400000 */
[----:B------:R-:W-:Y:S01]  /*2750*/  FMUL R11, R6, 1.4426950216293334961 ;  /* 0x3fb8aa3b060b7820 */ /* 0x000fe20000400000 */
[----:B------:R-:W-:Y:S01]  /*2760*/  FMUL R18, R18, 1.4426950216293334961 ;  /* 0x3fb8aa3b12127820 */ /* 0x000fe20000400000 */
[----:B------:R-:W-:Y:S01]  /*2770*/  FADD R7, -R17, R0 ;  /* 0x0000000011077221 */ /* 0x000fe20000000100 */
[----:B------:R-:W-:Y:S01]  /*2780*/  FFMA R0, R30, 50, R15 ;  /* 0x424800001e007823 */ /* 0x000fe2000000000f */
[----:B------:R-:W-:-:S02]  /*2790*/  FSETP.GEU.AND P3, PT, R14, -126, PT ;  /* 0xc2fc00000e00780b */ /* 0x000fc40003f6e000 */
[----:B------:R-:W-:Y:S01]  /*27a0*/  @!P5 FMUL R5, R5, 0.5 ;  /* 0x3f0000000505d820 */ /* 0x000fe20000400000 */
[----:B------:R-:W-:Y:S01]  /*27b0*/  FADD R0, -R17, R0 ;  /* 0x0000000011007221 */ /* 0x000fe20000000100 */
[----:B------:R-:W-:Y:S01]  /*27c0*/  @!P6 FMUL R10, R10, 0.5 ;  /* 0x3f0000000a0ae820 */ /* 0x000fe20000400000 */
[----:B------:R-:W-:Y:S01]  /*27d0*/  FMUL R13, R7, 1.4426950216293334961 ;  /* 0x3fb8aa3b070d7820 */ /* 0x000fe20000400000 */
[----:B------:R-:W-:Y:S01]  /*27e0*/  @!P0 FMUL R12, R12, 0.5 ;  /* 0x3f0000000c0c8820 */ /* 0x000fe20000400000 */
[----:B------:R-:W-:Y:S01]  /*27f0*/  FSETP.GEU.AND P1, PT, R11, -126, PT ;  /* 0xc2fc00000b00780b */ /* 0x000fe20003f2e000 */
[----:B------:R-:W1:Y:S01]  /*2800*/  MUFU.EX2 R5, R5 ;  /* 0x0000000500057308 */ /* 0x000e620000000800 */
[----:B------:R-:W-:Y:S02]  /*2810*/  SHF.L.U64.HI R34, R4, 0x1, R9 ;  /* 0x0000000104227819 */ /* 0x000fe40000010209 */
[----:B------:R-:W-:Y:S02]  /*2820*/  FSETP.GEU.AND P2, PT, R13, -126, PT ;  /* 0xc2fc00000d00780b */ /* 0x000fe40003f4e000 */
[----:B------:R-:W-:Y:S01]  /*2830*/  @!P3 FMUL R14, R14, 0.5 ;  /* 0x3f0000000e0eb820 */ /* 0x000fe20000400000 */
[----:B------:R-:W-:-:S02]  /*2840*/  SHF.L.U32 R16, R3, 0x5, RZ ;  /* 0x0000000503107819 */ /* 0x000fc400000006ff */
[----:B------:R2:W3:Y:S01]  /*2850*/  MUFU.EX2 R6, R10 ;  /* 0x0000000a00067308 */ /* 0x0004e20000000800 */
[----:B------:R-:W-:Y:S02]  /*2860*/  SHF.L.U32 R35, R3, 0x2, RZ ;  /* 0x0000000203237819 */ /* 0x000fe400000006ff */
[----:B------:R-:W-:Y:S01]  /*2870*/  F2FP.BF16.F32.PACK_AB R24, R25, R24 ;  /* 0x000000181918723e */ /* 0x000fe200000010ff */
[----:B------:R-:W-:Y:S01]  /*2880*/  @!P1 FMUL R11, R11, 0.5 ;  /* 0x3f0000000b0b9820 */ /* 0x000fe20000400000 */
[----:B------:R-:W-:Y:S02]  /*2890*/  F2FP.BF16.F32.PACK_AB R25, R26, R27 ;  /* 0x0000001b1a19723e */ /* 0x000fe400000010ff */
[----:B------:R-:W-:Y:S01]  /*28a0*/  F2FP.BF16.F32.PACK_AB R26, R29, R28 ;  /* 0x0000001c1d1a723e */ /* 0x000fe200000010ff */
[----:B------:R-:W4:Y:S01]  /*28b0*/  MUFU.EX2 R7, R12 ;  /* 0x0000000c00077308 */ /* 0x000f220000000800 */
[----:B--2---:R-:W-:Y:S01]  /*28c0*/  FMUL R10, R0, 1.4426950216293334961 ;  /* 0x3fb8aa3b000a7820 */ /* 0x004fe20000400000 */
[----:B-1----:R-:W-:Y:S01]  /*28d0*/  @!P5 FMUL R5, R5, R5 ;  /* 0x000000050505d220 */ /* 0x002fe20000400000 */
[----:B------:R-:W-:Y:S01]  /*28e0*/  FSETP.GEU.AND P5, PT, R18, -126, PT ;  /* 0xc2fc00001200780b */ /* 0x000fe20003fae000 */
[----:B------:R-:W-:Y:S01]  /*28f0*/  @!P2 FMUL R13, R13, 0.5 ;  /* 0x3f0000000d0da820 */ /* 0x000fe20000400000 */
[----:B------:R-:W-:-:S02]  /*2900*/  SHF.L.U32 R0, R4, 0x1, RZ ;  /* 0x0000000104007819 */ /* 0x000fc400000006ff */
[----:B------:R-:W-:Y:S01]  /*2910*/  FSETP.GEU.AND P4, PT, R10, -126, PT ;  /* 0xc2fc00000a00780b */ /* 0x000fe20003f8e000 */
[----:B---3--:R-:W-:Y:S01]  /*2920*/  @!P6 FMUL R6, R6, R6 ;  /* 0x000000060606e220 */ /* 0x008fe20000400000 */
[C---:B0-----:R-:W-:Y:S01]  /*2930*/  FSETP.GT.AND P6, PT, |R8|.reuse, 8.50705917302346158658e+37, PT ;  /* 0x7e8000000800780b */ /* 0x041fe20003fc4200 */
[----:B------:R-:W0:Y:S01]  /*2940*/  MUFU.EX2 R11, R11 ;  /* 0x0000000b000b7308 */ /* 0x000e220000000800 */
[----:B------:R-:W-:Y:S01]  /*2950*/  F2FP.BF16.F32.PACK_AB R27, R31, R30 ;  /* 0x0000001e1f1b723e */ /* 0x000fe200000010ff */
[----:B----4-:R-:W-:Y:S01]  /*2960*/  @!P0 FMUL R7, R7, R7 ;  /* 0x0000000707078220 */ /* 0x010fe20000400000 */
[----:B------:R-:W-:-:S03]  /*2970*/  FSETP.GEU.AND P0, PT, |R8|, 1.175494350822287508e-38, PT ;  /* 0x008000000800780b */ /* 0x000fc60003f0e200 */
[----:B------:R-:W-:Y:S02]  /*2980*/  @!P5 FMUL R18, R18, 0.5 ;  /* 0x3f0000001212d820 */ /* 0x000fe40000400000 */
[----:B------:R-:W1:Y:S02]  /*2990*/  MUFU.EX2 R13, R13 ;  /* 0x0000000d000d7308 */ /* 0x000e640000000800 */
[----:B------:R-:W-:Y:S02]  /*29a0*/  @!P4 FMUL R10, R10, 0.5 ;  /* 0x3f0000000a0ac820 */ /* 0x000fe40000400000 */
[----:B------:R-:W-:Y:S01]  /*29b0*/  @P6 FMUL R8, R8, 0.25 ;  /* 0x3e80000008086820 */ /* 0x000fe20000400000 */
[----:B------:R-:W-:Y:S01]  /*29c0*/  @P6 FMUL R5, R5, 0.25 ;  /* 0x3e80000005056820 */ /* 0x000fe20000400000 */
[----:B------:R-:W-:Y:S01]  /*29d0*/  @P6 FMUL R6, R6, 0.25 ;  /* 0x3e80000006066820 */ /* 0x000fe20000400000 */
[----:B------:R-:W-:Y:S01]  /*29e0*/  @P6 FMUL R7, R7, 0.25 ;  /* 0x3e80000007076820 */ /* 0x000fe20000400000 */
[----:B0-----:R-:W-:Y:S01]  /*29f0*/  @!P1 FMUL R11, R11, R11 ;  /* 0x0000000b0b0b9220 */ /* 0x001fe20000400000 */
[----:B------:R-:W0:Y:S01]  /*2a00*/  MUFU.EX2 R14, R14 ;  /* 0x0000000e000e7308 */ /* 0x000e220000000800 */
[----:B------:R-:W-:Y:S01]  /*2a10*/  IADD3 R32, P1, R0, c[0x0][0x168], RZ ;  /* 0x00005a0000207a10 */ /* 0x000fe20007f3e0ff */
[----:B------:R-:W-:Y:S01]  /*2a20*/  @!P0 FMUL R8, R8, 16777216 ;  /* 0x4b80000008088820 */ /* 0x000fe20000400000 */
[----:B------:R-:W-:Y:S01]  /*2a30*/  @P6 FMUL R11, R11, 0.25 ;  /* 0x3e8000000b0b6820 */ /* 0x000fe20000400000 */
[----:B------:R-:W-:Y:S01]  /*2a40*/  @!P0 FMUL R5, R5, 16777216 ;  /* 0x4b80000005058820 */ /* 0x000fe20000400000 */
[----:B------:R-:W-:Y:S01]  /*2a50*/  @!P0 FMUL R6, R6, 16777216 ;  /* 0x4b80000006068820 */ /* 0x000fe20000400000 */
[----:B------:R-:W-:-:S02]  /*2a60*/  @!P0 FMUL R7, R7, 16777216 ;  /* 0x4b80000007078820 */ /* 0x000fc40000400000 */
[----:B------:R-:W2:Y:S01]  /*2a70*/  MUFU.EX2 R10, R10 ;  /* 0x0000000a000a7308 */ /* 0x000ea20000000800 */
[----:B-1----:R-:W-:Y:S01]  /*2a80*/  @!P2 FMUL R13, R13, R13 ;  /* 0x0000000d0d0da220 */ /* 0x002fe20000400000 */
[----:B------:R-:W-:Y:S01]  /*2a90*/  @!P0 FMUL R11, R11, 16777216 ;  /* 0x4b8000000b0b8820 */ /* 0x000fe20000400000 */
[----:B------:R-:W-:Y:S02]  /*2aa0*/  IADD3.X R33, R34, c[0x0][0x16c], RZ, P1, !PT ;  /* 0x00005b0022217a10 */ /* 0x000fe40000ffe4ff */
[----:B------:R-:W-:-:S03]  /*2ab0*/  @P6 FMUL R13, R13, 0.25 ;  /* 0x3e8000000d0d6820 */ /* 0x000fc60000400000 */
[----:B------:R-:W1:Y:S01]  /*2ac0*/  MUFU.EX2 R18, R18 ;  /* 0x0000001200127308 */ /* 0x000e620000000800 */
[----:B0-----:R-:W-:Y:S01]  /*2ad0*/  @!P3 FMUL R14, R14, R14 ;  /* 0x0000000e0e0eb220 */ /* 0x001fe20000400000 */
[----:B------:R-:W-:-:S03]  /*2ae0*/  @!P0 FMUL R13, R13, 16777216 ;  /* 0x4b8000000d0d8820 */ /* 0x000fc60000400000 */
[----:B------:R-:W-:-:S03]  /*2af0*/  @P6 FMUL R14, R14, 0.25 ;  /* 0x3e8000000e0e6820 */ /* 0x000fc60000400000 */
[----:B------:R-:W0:Y:S01]  /*2b00*/  MUFU.RCP R12, R8 ;  /* 0x00000008000c7308 */ /* 0x000e220000001000 */
[----:B--2---:R-:W-:Y:S01]  /*2b10*/  @!P4 FMUL R10, R10, R10 ;  /* 0x0000000a0a0ac220 */ /* 0x004fe20000400000 */
[----:B------:R-:W-:-:S03]  /*2b20*/  @!P0 FMUL R14, R14, 16777216 ;  /* 0x4b8000000e0e8820 */ /* 0x000fc60000400000 */
[----:B------:R-:W-:Y:S01]  /*2b30*/  @P6 FMUL R10, R10, 0.25 ;  /* 0x3e8000000a0a6820 */ /* 0x000fe20000400000 */
[----:B-1----:R-:W-:-:S03]  /*2b40*/  @!P5 FMUL R18, R18, R18 ;  /* 0x000000121212d220 */ /* 0x002fc60000400000 */
[----:B------:R-:W-:Y:S01]  /*2b50*/  @!P0 FMUL R10, R10, 16777216 ;  /* 0x4b8000000a0a8820 */ /* 0x000fe20000400000 */
[----:B------:R-:W-:-:S04]  /*2b60*/  @P6 FMUL R18, R18, 0.25 ;  /* 0x3e80000012126820 */ /* 0x000fc80000400000 */
[----:B------:R-:W-:Y:S01]  /*2b70*/  @!P0 FMUL R18, R18, 16777216 ;  /* 0x4b80000012128820 */ /* 0x000fe20000400000 */
[C---:B0-----:R-:W-:Y:S01]  /*2b80*/  FMUL R4, R12.reuse, R5 ;  /* 0x000000050c047220 */ /* 0x041fe20000400000 */
[C---:B------:R-:W-:Y:S01]  /*2b90*/  FMUL R5, R12.reuse, R6 ;  /* 0x000000060c057220 */ /* 0x040fe20000400000 */
[C---:B------:R-:W-:Y:S01]  /*2ba0*/  FMUL R6, R12.reuse, R7 ;  /* 0x000000070c067220 */ /* 0x040fe20000400000 */
[C---:B------:R-:W-:Y:S01]  /*2bb0*/  FMUL R7, R12.reuse, R11 ;  /* 0x0000000b0c077220 */ /* 0x040fe20000400000 */
[C---:B------:R-:W-:Y:S01]  /*2bc0*/  FMUL R8, R12.reuse, R13 ;  /* 0x0000000d0c087220 */ /* 0x040fe20000400000 */
[C---:B------:R-:W-:Y:S01]  /*2bd0*/  FMUL R9, R12.reuse, R14 ;  /* 0x0000000e0c097220 */ /* 0x040fe20000400000 */
[C---:B------:R-:W-:Y:S01]  /*2be0*/  FMUL R10, R12.reuse, R10 ;  /* 0x0000000a0c0a7220 */ /* 0x040fe20000400000 */
[----:B------:R-:W-:Y:S01]  /*2bf0*/  FMUL R11, R12, R18 ;  /* 0x000000120c0b7220 */ /* 0x000fe20000400000 */
[----:B------:R-:W-:Y:S02]  /*2c00*/  F2FP.BF16.F32.PACK_AB R12, R5, R4 ;  /* 0x00000004050c723e */ /* 0x000fe400000010ff */
[----:B------:R-:W-:-:S02]  /*2c10*/  F2FP.BF16.F32.PACK_AB R13, R7, R6 ;  /* 0x00000006070d723e */ /* 0x000fc400000010ff */
[----:B------:R-:W-:Y:S02]  /*2c20*/  F2FP.BF16.F32.PACK_AB R14, R9, R8 ;  /* 0x00000008090e723e */ /* 0x000fe400000010ff */
[----:B------:R-:W-:Y:S02]  /*2c30*/  F2FP.BF16.F32.PACK_AB R15, R11, R10 ;  /* 0x0000000a0b0f723e */ /* 0x000fe400000010ff */
[----:B------:R-:W-:-:S03]  /*2c40*/  IADD3 R37, P0, R2, R35, RZ ;  /* 0x0000002302257210 */ /* 0x000fc60007f1e0ff */
[----:B------:R-:W-:Y:S04]  /*2c50*/  STG.E.128 [R32.64], R12 ;  /* 0x0000000c20007986 */ /* 0x000fe8000c101d04 */
[----:B------:R-:W-:Y:S06]  /*2c60*/  BAR.SYNC 0x0 ;  /* 0x0000000000007b1d */ /* 0x000fec0000000000 */
[----:B------:R-:W-:Y:S04]  /*2c70*/  STS.128 [R16+0x10], R8 ;  /* 0x0000100810007388 */ /* 0x000fe80000000c00 */
[----:B------:R-:W-:Y:S04]  /*2c80*/  STS.128 [R16], R4 ;  /* 0x0000000410007388 */ /* 0x000fe80000000c00 */
[----:B------:R-:W-:Y:S06]  /*2c90*/  BAR.SYNC 0x0 ;  /* 0x0000000000007b1d */ /* 0x000fec0000000000 */
[----:B------:R-:W0:Y:S01]  /*2ca0*/  LDS.128 R16, [R3.X16] ;  /* 0x0000000003107984 */ /* 0x000e22000000cc00 */
[----:B------:R-:W-:-:S03]  /*2cb0*/  MOV R13, 0x4 ;  /* 0x00000004000d7802 */ /* 0x000fc60000000f00 */
[----:B------:R-:W1:Y:S01]  /*2cc0*/  LDS.128 R20, [R3.X16+0x1000] ;  /* 0x0010000003147984 */ /* 0x000e62000000cc00 */
[C---:B------:R-:W-:Y:S02]  /*2cd0*/  LEA.HI.X.SX32 R4, R2.reuse, RZ, 0x1, P0 ;  /* 0x000000ff02047211 */ /* 0x040fe400000f0eff */
[C---:B------:R-:W-:Y:S02]  /*2ce0*/  LEA R36, P0, R37.reuse, c[0x0][0x170], 0x2 ;  /* 0x00005c0025247a11 */ /* 0x040fe400078010ff */
[----:B------:R-:W-:Y:S02]  /*2cf0*/  IADD3 R2, R2, R35, RZ ;  /* 0x0000002302027210 */ /* 0x000fe40007ffe0ff */
[----:B------:R-:W-:Y:S02]  /*2d00*/  LEA.HI.X R37, R37, c[0x0][0x174], R4, 0x2, P0 ;  /* 0x00005d0025257a11 */ /* 0x000fe400000f1404 */
[----:B------:R-:W-:Y:S01]  /*2d10*/  IADD3 R6, P0, R0, c[0x0][0x178], RZ ;  /* 0x00005e0000067a10 */ /* 0x000fe20007f1e0ff */
[----:B------:R-:W-:-:S03]  /*2d20*/  IMAD.WIDE R4, R2, R13, c[0x0][0x170] ;  /* 0x00005c0002047625 */ /* 0x000fc600078e020d */
[----:B------:R-:W-:Y:S02]  /*2d30*/  IADD3.X R7, R34, c[0x0][0x17c], RZ, P0, !PT ;  /* 0x00005f0022077a10 */ /* 0x000fe400007fe4ff */
[----:B0-----:R-:W-:Y:S04]  /*2d40*/  STG.E.128 [R4.64], R16 ;  /* 0x0000001004007986 */ /* 0x001fe8000c101d04 */
[----:B-1----:R-:W-:Y:S04]  /*2d50*/  STG.E.128 [R36.64+0x1000], R20 ;  /* 0x0010001424007986 */ /* 0x002fe8000c101d04 */
[----:B------:R-:W-:Y:S01]  /*2d60*/  STG.E.128 [R6.64], R24 ;  /* 0x0000001806007986 */ /* 0x000fe2000c101d04 */
[----:B------:R-:W-:Y:S05]  /*2d70*/  EXIT ;  /* 0x000000000000794d */ /* 0x000fea0003800000 */
.L_x_48:
[----:B------:R-:W-:-:S00]  /*2d80*/  BRA `(.L_x_48) ;  /* 0xfffffff000007947 */ /* 0x000fc0000383ffff */
[----:B------:R-:W-:-:S00]  /*2d90*/  NOP ;  /* 0x0000000000007918 */ /* 0x000fc00000000000 */
        /* <DEDUP_REMOVED lines=14> */
.L_x_49:


//--------------------- .nv.global.init           --------------------------
	.section	.nv.global.init,"aw",@progbits
.nv.global.init:
	.type		_$_str,@object
	.size		_$_str,(.L_0 - _$_str)
_$_str:
        /*0000*/ 	.byte	0x5f, 0x5f, 0x43, 0x55, 0x44, 0x41, 0x5f, 0x46, 0x54, 0x5a, 0x00
.L_0:


//--------------------- .nv.shared.triton__0d1d2d3d4de5de --------------------------
	.section	.nv.shared.triton__0d1d2d3d4de5de,"aw",@nobits
	.align	16
